//
// Generated by NVIDIA NVVM Compiler
//
// Compiler Build ID: CL-36424714
// Cuda compilation tools, release 13.0, V13.0.88
// Based on NVVM 20.0.0
//

.version 9.0
.target sm_100
.address_size 64

	// .globl	_Z10kernel_addPfS_S_iii

.visible .entry _Z10kernel_addPfS_S_iii(
	.param .u64 .ptr .align 1 _Z10kernel_addPfS_S_iii_param_0,
	.param .u64 .ptr .align 1 _Z10kernel_addPfS_S_iii_param_1,
	.param .u64 .ptr .align 1 _Z10kernel_addPfS_S_iii_param_2,
	.param .u32 _Z10kernel_addPfS_S_iii_param_3,
	.param .u32 _Z10kernel_addPfS_S_iii_param_4,
	.param .u32 _Z10kernel_addPfS_S_iii_param_5
)
{
	.reg .pred 	%p<6>;
	.reg .b32 	%r<20>;
	.reg .b32 	%f<4>;
	.reg .b64 	%rd<11>;

	ld.param.u64 	%rd1, [_Z10kernel_addPfS_S_iii_param_0];
	ld.param.u64 	%rd2, [_Z10kernel_addPfS_S_iii_param_1];
	ld.param.u64 	%rd3, [_Z10kernel_addPfS_S_iii_param_2];
	ld.param.u32 	%r4, [_Z10kernel_addPfS_S_iii_param_3];
	ld.param.u32 	%r6, [_Z10kernel_addPfS_S_iii_param_4];
	ld.param.u32 	%r7, [_Z10kernel_addPfS_S_iii_param_5];
	mov.u32 	%r8, %ctaid.z;
	mov.u32 	%r9, %ntid.z;
	mov.u32 	%r10, %tid.z;
	mad.lo.s32 	%r1, %r8, %r9, %r10;
	mov.u32 	%r11, %ctaid.y;
	mov.u32 	%r12, %ntid.y;
	mov.u32 	%r13, %tid.y;
	mad.lo.s32 	%r14, %r11, %r12, %r13;
	mov.u32 	%r15, %ctaid.x;
	mov.u32 	%r16, %ntid.x;
	mov.u32 	%r17, %tid.x;
	mad.lo.s32 	%r3, %r15, %r16, %r17;
	setp.ge.s32 	%p1, %r1, %r7;
	setp.ge.s32 	%p2, %r14, %r6;
	or.pred  	%p3, %p1, %p2;
	setp.ge.s32 	%p4, %r3, %r4;
	or.pred  	%p5, %p4, %p3;
	@%p5 bra 	$L__BB0_2;
	cvta.to.global.u64 	%rd4, %rd2;
	cvta.to.global.u64 	%rd5, %rd3;
	cvta.to.global.u64 	%rd6, %rd1;
	mad.lo.s32 	%r18, %r6, %r1, %r14;
	mad.lo.s32 	%r19, %r18, %r4, %r3;
	mul.wide.s32 	%rd7, %r19, 4;
	add.s64 	%rd8, %rd4, %rd7;
	ld.global.f32 	%f1, [%rd8];
	add.s64 	%rd9, %rd5, %rd7;
	ld.global.f32 	%f2, [%rd9];
	add.f32 	%f3, %f1, %f2;
	add.s64 	%rd10, %rd6, %rd7;
	st.global.f32 	[%rd10], %f3;
$L__BB0_2:
	ret;

}
	// .globl	_Z10kernel_mulPfS_S_iii
.visible .entry _Z10kernel_mulPfS_S_iii(
	.param .u64 .ptr .align 1 _Z10kernel_mulPfS_S_iii_param_0,
	.param .u64 .ptr .align 1 _Z10kernel_mulPfS_S_iii_param_1,
	.param .u64 .ptr .align 1 _Z10kernel_mulPfS_S_iii_param_2,
	.param .u32 _Z10kernel_mulPfS_S_iii_param_3,
	.param .u32 _Z10kernel_mulPfS_S_iii_param_4,
	.param .u32 _Z10kernel_mulPfS_S_iii_param_5
)
{
	.reg .pred 	%p<6>;
	.reg .b32 	%r<20>;
	.reg .b32 	%f<4>;
	.reg .b64 	%rd<11>;

	ld.param.u64 	%rd1, [_Z10kernel_mulPfS_S_iii_param_0];
	ld.param.u64 	%rd2, [_Z10kernel_mulPfS_S_iii_param_1];
	ld.param.u64 	%rd3, [_Z10kernel_mulPfS_S_iii_param_2];
	ld.param.u32 	%r4, [_Z10kernel_mulPfS_S_iii_param_3];
	ld.param.u32 	%r6, [_Z10kernel_mulPfS_S_iii_param_4];
	ld.param.u32 	%r7, [_Z10kernel_mulPfS_S_iii_param_5];
	mov.u32 	%r8, %ctaid.z;
	mov.u32 	%r9, %ntid.z;
	mov.u32 	%r10, %tid.z;
	mad.lo.s32 	%r1, %r8, %r9, %r10;
	mov.u32 	%r11, %ctaid.y;
	mov.u32 	%r12, %ntid.y;
	mov.u32 	%r13, %tid.y;
	mad.lo.s32 	%r14, %r11, %r12, %r13;
	mov.u32 	%r15, %ctaid.x;
	mov.u32 	%r16, %ntid.x;
	mov.u32 	%r17, %tid.x;
	mad.lo.s32 	%r3, %r15, %r16, %r17;
	setp.ge.s32 	%p1, %r1, %r7;
	setp.ge.s32 	%p2, %r14, %r6;
	or.pred  	%p3, %p1, %p2;
	setp.ge.s32 	%p4, %r3, %r4;
	or.pred  	%p5, %p4, %p3;
	@%p5 bra 	$L__BB1_2;
	cvta.to.global.u64 	%rd4, %rd2;
	cvta.to.global.u64 	%rd5, %rd3;
	cvta.to.global.u64 	%rd6, %rd1;
	mad.lo.s32 	%r18, %r6, %r1, %r14;
	mad.lo.s32 	%r19, %r18, %r4, %r3;
	mul.wide.s32 	%rd7, %r19, 4;
	add.s64 	%rd8, %rd4, %rd7;
	ld.global.f32 	%f1, [%rd8];
	add.s64 	%rd9, %rd5, %rd7;
	ld.global.f32 	%f2, [%rd9];
	mul.f32 	%f3, %f1, %f2;
	add.s64 	%rd10, %rd6, %rd7;
	st.global.f32 	[%rd10], %f3;
$L__BB1_2:
	ret;

}
	// .globl	_Z10kernel_divPfS_S_iii
.visible .entry _Z10kernel_divPfS_S_iii(
	.param .u64 .ptr .align 1 _Z10kernel_divPfS_S_iii_param_0,
	.param .u64 .ptr .align 1 _Z10kernel_divPfS_S_iii_param_1,
	.param .u64 .ptr .align 1 _Z10kernel_divPfS_S_iii_param_2,
	.param .u32 _Z10kernel_divPfS_S_iii_param_3,
	.param .u32 _Z10kernel_divPfS_S_iii_param_4,
	.param .u32 _Z10kernel_divPfS_S_iii_param_5
)
{
	.reg .pred 	%p<6>;
	.reg .b32 	%r<20>;
	.reg .b32 	%f<4>;
	.reg .b64 	%rd<11>;

	ld.param.u64 	%rd1, [_Z10kernel_divPfS_S_iii_param_0];
	ld.param.u64 	%rd2, [_Z10kernel_divPfS_S_iii_param_1];
	ld.param.u64 	%rd3, [_Z10kernel_divPfS_S_iii_param_2];
	ld.param.u32 	%r4, [_Z10kernel_divPfS_S_iii_param_3];
	ld.param.u32 	%r6, [_Z10kernel_divPfS_S_iii_param_4];
	ld.param.u32 	%r7, [_Z10kernel_divPfS_S_iii_param_5];
	mov.u32 	%r8, %ctaid.z;
	mov.u32 	%r9, %ntid.z;
	mov.u32 	%r10, %tid.z;
	mad.lo.s32 	%r1, %r8, %r9, %r10;
	mov.u32 	%r11, %ctaid.y;
	mov.u32 	%r12, %ntid.y;
	mov.u32 	%r13, %tid.y;
	mad.lo.s32 	%r14, %r11, %r12, %r13;
	mov.u32 	%r15, %ctaid.x;
	mov.u32 	%r16, %ntid.x;
	mov.u32 	%r17, %tid.x;
	mad.lo.s32 	%r3, %r15, %r16, %r17;
	setp.ge.s32 	%p1, %r1, %r7;
	setp.ge.s32 	%p2, %r14, %r6;
	or.pred  	%p3, %p1, %p2;
	setp.ge.s32 	%p4, %r3, %r4;
	or.pred  	%p5, %p4, %p3;
	@%p5 bra 	$L__BB2_2;
	cvta.to.global.u64 	%rd4, %rd2;
	cvta.to.global.u64 	%rd5, %rd3;
	cvta.to.global.u64 	%rd6, %rd1;
	mad.lo.s32 	%r18, %r6, %r1, %r14;
	mad.lo.s32 	%r19, %r18, %r4, %r3;
	mul.wide.s32 	%rd7, %r19, 4;
	add.s64 	%rd8, %rd4, %rd7;
	ld.global.f32 	%f1, [%rd8];
	add.s64 	%rd9, %rd5, %rd7;
	ld.global.f32 	%f2, [%rd9];
	div.rn.f32 	%f3, %f1, %f2;
	add.s64 	%rd10, %rd6, %rd7;
	st.global.f32 	[%rd10], %f3;
$L__BB2_2:
	ret;

}
	// .globl	_Z10kernel_expPfS_iii
.visible .entry _Z10kernel_expPfS_iii(
	.param .u64 .ptr .align 1 _Z10kernel_expPfS_iii_param_0,
	.param .u64 .ptr .align 1 _Z10kernel_expPfS_iii_param_1,
	.param .u32 _Z10kernel_expPfS_iii_param_2,
	.param .u32 _Z10kernel_expPfS_iii_param_3,
	.param .u32 _Z10kernel_expPfS_iii_param_4
)
{
	.reg .pred 	%p<6>;
	.reg .b32 	%r<22>;
	.reg .b32 	%f<14>;
	.reg .b64 	%rd<8>;

	ld.param.u64 	%rd1, [_Z10kernel_expPfS_iii_param_0];
	ld.param.u64 	%rd2, [_Z10kernel_expPfS_iii_param_1];
	ld.param.u32 	%r4, [_Z10kernel_expPfS_iii_param_2];
	ld.param.u32 	%r6, [_Z10kernel_expPfS_iii_param_3];
	ld.param.u32 	%r7, [_Z10kernel_expPfS_iii_param_4];
	mov.u32 	%r8, %ctaid.z;
	mov.u32 	%r9, %ntid.z;
	mov.u32 	%r10, %tid.z;
	mad.lo.s32 	%r1, %r8, %r9, %r10;
	mov.u32 	%r11, %ctaid.y;
	mov.u32 	%r12, %ntid.y;
	mov.u32 	%r13, %tid.y;
	mad.lo.s32 	%r14, %r11, %r12, %r13;
	mov.u32 	%r15, %ctaid.x;
	mov.u32 	%r16, %ntid.x;
	mov.u32 	%r17, %tid.x;
	mad.lo.s32 	%r3, %r15, %r16, %r17;
	setp.ge.s32 	%p1, %r1, %r7;
	setp.ge.s32 	%p2, %r14, %r6;
	or.pred  	%p3, %p1, %p2;
	setp.ge.s32 	%p4, %r3, %r4;
	or.pred  	%p5, %p4, %p3;
	@%p5 bra 	$L__BB3_2;
	cvta.to.global.u64 	%rd3, %rd2;
	cvta.to.global.u64 	%rd4, %rd1;
	mad.lo.s32 	%r18, %r6, %r1, %r14;
	mad.lo.s32 	%r19, %r18, %r4, %r3;
	mul.wide.s32 	%rd5, %r19, 4;
	add.s64 	%rd6, %rd3, %rd5;
	ld.global.f32 	%f1, [%rd6];
	fma.rn.f32 	%f2, %f1, 0f3BBB989D, 0f3F000000;
	cvt.sat.f32.f32 	%f3, %f2;
	mov.f32 	%f4, 0f4B400001;
	mov.f32 	%f5, 0f437C0000;
	fma.rm.f32 	%f6, %f3, %f5, %f4;
	add.f32 	%f7, %f6, 0fCB40007F;
	neg.f32 	%f8, %f7;
	fma.rn.f32 	%f9, %f1, 0f3FB8AA3B, %f8;
	fma.rn.f32 	%f10, %f1, 0f32A57060, %f9;
	mov.b32 	%r20, %f6;
	shl.b32 	%r21, %r20, 23;
	mov.b32 	%f11, %r21;
	ex2.approx.ftz.f32 	%f12, %f10;
	mul.f32 	%f13, %f12, %f11;
	add.s64 	%rd7, %rd4, %rd5;
	st.global.f32 	[%rd7], %f13;
$L__BB3_2:
	ret;

}
	// .globl	_Z10kernel_logPfS_iii
.visible .entry _Z10kernel_logPfS_iii(
	.param .u64 .ptr .align 1 _Z10kernel_logPfS_iii_param_0,
	.param .u64 .ptr .align 1 _Z10kernel_logPfS_iii_param_1,
	.param .u32 _Z10kernel_logPfS_iii_param_2,
	.param .u32 _Z10kernel_logPfS_iii_param_3,
	.param .u32 _Z10kernel_logPfS_iii_param_4
)
{
	.reg .pred 	%p<9>;
	.reg .b32 	%r<24>;
	.reg .b32 	%f<23>;
	.reg .b64 	%rd<8>;

	ld.param.u64 	%rd1, [_Z10kernel_logPfS_iii_param_0];
	ld.param.u64 	%rd2, [_Z10kernel_logPfS_iii_param_1];
	ld.param.u32 	%r4, [_Z10kernel_logPfS_iii_param_2];
	ld.param.u32 	%r6, [_Z10kernel_logPfS_iii_param_3];
	ld.param.u32 	%r7, [_Z10kernel_logPfS_iii_param_4];
	mov.u32 	%r8, %ctaid.z;
	mov.u32 	%r9, %ntid.z;
	mov.u32 	%r10, %tid.z;
	mad.lo.s32 	%r1, %r8, %r9, %r10;
	mov.u32 	%r11, %ctaid.y;
	mov.u32 	%r12, %ntid.y;
	mov.u32 	%r13, %tid.y;
	mad.lo.s32 	%r14, %r11, %r12, %r13;
	mov.u32 	%r15, %ctaid.x;
	mov.u32 	%r16, %ntid.x;
	mov.u32 	%r17, %tid.x;
	mad.lo.s32 	%r3, %r15, %r16, %r17;
	setp.ge.s32 	%p1, %r1, %r7;
	setp.ge.s32 	%p2, %r14, %r6;
	or.pred  	%p3, %p1, %p2;
	setp.ge.s32 	%p4, %r3, %r4;
	or.pred  	%p5, %p4, %p3;
	@%p5 bra 	$L__BB4_2;
	cvta.to.global.u64 	%rd3, %rd2;
	cvta.to.global.u64 	%rd4, %rd1;
	mad.lo.s32 	%r18, %r6, %r1, %r14;
	mad.lo.s32 	%r19, %r18, %r4, %r3;
	mul.wide.s32 	%rd5, %r19, 4;
	add.s64 	%rd6, %rd3, %rd5;
	ld.global.f32 	%f1, [%rd6];
	setp.lt.f32 	%p6, %f1, 0f00800000;
	mul.f32 	%f2, %f1, 0f4B000000;
	selp.f32 	%f3, %f2, %f1, %p6;
	selp.f32 	%f4, 0fC1B80000, 0f00000000, %p6;
	mov.b32 	%r20, %f3;
	add.s32 	%r21, %r20, -1059760811;
	and.b32  	%r22, %r21, -8388608;
	sub.s32 	%r23, %r20, %r22;
	mov.b32 	%f5, %r23;
	cvt.rn.f32.s32 	%f6, %r22;
	fma.rn.f32 	%f7, %f6, 0f34000000, %f4;
	add.f32 	%f8, %f5, 0fBF800000;
	fma.rn.f32 	%f9, %f8, 0fBE055027, 0f3E1039F6;
	fma.rn.f32 	%f10, %f9, %f8, 0fBDF8CDCC;
	fma.rn.f32 	%f11, %f10, %f8, 0f3E0F2955;
	fma.rn.f32 	%f12, %f11, %f8, 0fBE2AD8B9;
	fma.rn.f32 	%f13, %f12, %f8, 0f3E4CED0B;
	fma.rn.f32 	%f14, %f13, %f8, 0fBE7FFF22;
	fma.rn.f32 	%f15, %f14, %f8, 0f3EAAAA78;
	fma.rn.f32 	%f16, %f15, %f8, 0fBF000000;
	mul.f32 	%f17, %f8, %f16;
	fma.rn.f32 	%f18, %f17, %f8, %f8;
	fma.rn.f32 	%f19, %f7, 0f3F317218, %f18;
	setp.gt.u32 	%p7, %r20, 2139095039;
	fma.rn.f32 	%f20, %f3, 0f7F800000, 0f7F800000;
	selp.f32 	%f21, %f20, %f19, %p7;
	setp.eq.f32 	%p8, %f3, 0f00000000;
	selp.f32 	%f22, 0fFF800000, %f21, %p8;
	add.s64 	%rd7, %rd4, %rd5;
	st.global.f32 	[%rd7], %f22;
$L__BB4_2:
	ret;

}
	// .globl	_Z10kernel_sumPfS_iiiiii
.visible .entry _Z10kernel_sumPfS_iiiiii(
	.param .u64 .ptr .align 1 _Z10kernel_sumPfS_iiiiii_param_0,
	.param .u64 .ptr .align 1 _Z10kernel_sumPfS_iiiiii_param_1,
	.param .u32 _Z10kernel_sumPfS_iiiiii_param_2,
	.param .u32 _Z10kernel_sumPfS_iiiiii_param_3,
	.param .u32 _Z10kernel_sumPfS_iiiiii_param_4,
	.param .u32 _Z10kernel_sumPfS_iiiiii_param_5,
	.param .u32 _Z10kernel_sumPfS_iiiiii_param_6,
	.param .u32 _Z10kernel_sumPfS_iiiiii_param_7
)
{
	.reg .pred 	%p<18>;
	.reg .b32 	%r<65>;
	.reg .b32 	%f<89>;
	.reg .b64 	%rd<17>;

	ld.param.u64 	%rd5, [_Z10kernel_sumPfS_iiiiii_param_1];
	ld.param.u32 	%r27, [_Z10kernel_sumPfS_iiiiii_param_2];
	ld.param.u32 	%r31, [_Z10kernel_sumPfS_iiiiii_param_3];
	ld.param.u32 	%r32, [_Z10kernel_sumPfS_iiiiii_param_4];
	ld.param.u32 	%r29, [_Z10kernel_sumPfS_iiiiii_param_5];
	ld.param.u32 	%r30, [_Z10kernel_sumPfS_iiiiii_param_6];
	ld.param.u32 	%r33, [_Z10kernel_sumPfS_iiiiii_param_7];
	cvta.to.global.u64 	%rd1, %rd5;
	mov.u32 	%r34, %ctaid.z;
	mov.u32 	%r35, %ntid.z;
	mov.u32 	%r36, %tid.z;
	mad.lo.s32 	%r1, %r34, %r35, %r36;
	mov.u32 	%r37, %ctaid.y;
	mov.u32 	%r38, %ntid.y;
	mov.u32 	%r39, %tid.y;
	mad.lo.s32 	%r40, %r37, %r38, %r39;
	mov.u32 	%r41, %ctaid.x;
	mov.u32 	%r42, %ntid.x;
	mov.u32 	%r43, %tid.x;
	mad.lo.s32 	%r3, %r41, %r42, %r43;
	div.s32 	%r4, %r33, %r32;
	div.s32 	%r5, %r30, %r31;
	div.s32 	%r6, %r29, %r27;
	setp.ge.s32 	%p1, %r1, %r32;
	setp.ge.s32 	%p2, %r40, %r31;
	or.pred  	%p3, %p1, %p2;
	setp.ge.s32 	%p4, %r3, %r27;
	or.pred  	%p5, %p4, %p3;
	@%p5 bra 	$L__BB5_19;
	min.s32 	%r44, %r4, %r5;
	mov.f32 	%f87, 0f00000000;
	min.s32 	%r45, %r44, %r6;
	setp.lt.s32 	%p6, %r45, 1;
	@%p6 bra 	$L__BB5_18;
	and.b32  	%r7, %r6, 15;
	and.b32  	%r8, %r6, 7;
	and.b32  	%r9, %r6, 2147483632;
	and.b32  	%r10, %r6, 3;
	neg.s32 	%r11, %r9;
	add.s64 	%rd2, %rd1, 32;
	mov.f32 	%f87, 0f00000000;
	mov.b32 	%r58, 0;
$L__BB5_3:
	add.s32 	%r48, %r58, %r1;
	mad.lo.s32 	%r13, %r48, %r30, %r40;
	mov.b32 	%r59, 0;
$L__BB5_4:
	setp.lt.u32 	%p7, %r6, 16;
	add.s32 	%r50, %r13, %r59;
	mad.lo.s32 	%r15, %r50, %r29, %r3;
	mov.b32 	%r63, 0;
	mov.u32 	%r60, %r15;
	mov.u32 	%r61, %r11;
	@%p7 bra 	$L__BB5_6;
$L__BB5_5:
	.pragma "nounroll";
	mul.wide.s32 	%rd6, %r60, 4;
	add.s64 	%rd7, %rd2, %rd6;
	ld.global.f32 	%f21, [%rd7+-32];
	add.f32 	%f22, %f87, %f21;
	ld.global.f32 	%f23, [%rd7+-28];
	add.f32 	%f24, %f22, %f23;
	ld.global.f32 	%f25, [%rd7+-24];
	add.f32 	%f26, %f24, %f25;
	ld.global.f32 	%f27, [%rd7+-20];
	add.f32 	%f28, %f26, %f27;
	ld.global.f32 	%f29, [%rd7+-16];
	add.f32 	%f30, %f28, %f29;
	ld.global.f32 	%f31, [%rd7+-12];
	add.f32 	%f32, %f30, %f31;
	ld.global.f32 	%f33, [%rd7+-8];
	add.f32 	%f34, %f32, %f33;
	ld.global.f32 	%f35, [%rd7+-4];
	add.f32 	%f36, %f34, %f35;
	ld.global.f32 	%f37, [%rd7];
	add.f32 	%f38, %f36, %f37;
	ld.global.f32 	%f39, [%rd7+4];
	add.f32 	%f40, %f38, %f39;
	ld.global.f32 	%f41, [%rd7+8];
	add.f32 	%f42, %f40, %f41;
	ld.global.f32 	%f43, [%rd7+12];
	add.f32 	%f44, %f42, %f43;
	ld.global.f32 	%f45, [%rd7+16];
	add.f32 	%f46, %f44, %f45;
	ld.global.f32 	%f47, [%rd7+20];
	add.f32 	%f48, %f46, %f47;
	ld.global.f32 	%f49, [%rd7+24];
	add.f32 	%f50, %f48, %f49;
	ld.global.f32 	%f51, [%rd7+28];
	add.f32 	%f87, %f50, %f51;
	add.s32 	%r61, %r61, 16;
	add.s32 	%r60, %r60, 16;
	setp.eq.s32 	%p8, %r61, 0;
	mov.u32 	%r63, %r9;
	@%p8 bra 	$L__BB5_6;
	bra.uni 	$L__BB5_5;
$L__BB5_6:
	setp.eq.s32 	%p9, %r7, 0;
	@%p9 bra 	$L__BB5_16;
	add.s32 	%r51, %r7, -1;
	setp.lt.u32 	%p10, %r51, 7;
	@%p10 bra 	$L__BB5_9;
	add.s32 	%r52, %r15, %r63;
	mul.wide.s32 	%rd8, %r52, 4;
	add.s64 	%rd9, %rd1, %rd8;
	ld.global.f32 	%f53, [%rd9];
	add.f32 	%f54, %f87, %f53;
	ld.global.f32 	%f55, [%rd9+4];
	add.f32 	%f56, %f54, %f55;
	ld.global.f32 	%f57, [%rd9+8];
	add.f32 	%f58, %f56, %f57;
	ld.global.f32 	%f59, [%rd9+12];
	add.f32 	%f60, %f58, %f59;
	ld.global.f32 	%f61, [%rd9+16];
	add.f32 	%f62, %f60, %f61;
	ld.global.f32 	%f63, [%rd9+20];
	add.f32 	%f64, %f62, %f63;
	ld.global.f32 	%f65, [%rd9+24];
	add.f32 	%f66, %f64, %f65;
	ld.global.f32 	%f67, [%rd9+28];
	add.f32 	%f87, %f66, %f67;
	add.s32 	%r63, %r63, 8;
$L__BB5_9:
	setp.eq.s32 	%p11, %r8, 0;
	@%p11 bra 	$L__BB5_16;
	add.s32 	%r53, %r8, -1;
	setp.lt.u32 	%p12, %r53, 3;
	@%p12 bra 	$L__BB5_12;
	add.s32 	%r54, %r15, %r63;
	mul.wide.s32 	%rd10, %r54, 4;
	add.s64 	%rd11, %rd1, %rd10;
	ld.global.f32 	%f69, [%rd11];
	add.f32 	%f70, %f87, %f69;
	ld.global.f32 	%f71, [%rd11+4];
	add.f32 	%f72, %f70, %f71;
	ld.global.f32 	%f73, [%rd11+8];
	add.f32 	%f74, %f72, %f73;
	ld.global.f32 	%f75, [%rd11+12];
	add.f32 	%f87, %f74, %f75;
	add.s32 	%r63, %r63, 4;
$L__BB5_12:
	setp.eq.s32 	%p13, %r10, 0;
	@%p13 bra 	$L__BB5_16;
	setp.eq.s32 	%p14, %r10, 1;
	add.s32 	%r55, %r15, %r63;
	mul.wide.s32 	%rd12, %r55, 4;
	add.s64 	%rd3, %rd1, %rd12;
	ld.global.f32 	%f76, [%rd3];
	add.f32 	%f87, %f87, %f76;
	@%p14 bra 	$L__BB5_16;
	setp.eq.s32 	%p15, %r10, 2;
	ld.global.f32 	%f77, [%rd3+4];
	add.f32 	%f87, %f87, %f77;
	@%p15 bra 	$L__BB5_16;
	ld.global.f32 	%f78, [%rd3+8];
	add.f32 	%f87, %f87, %f78;
$L__BB5_16:
	add.s32 	%r59, %r59, 1;
	setp.ne.s32 	%p16, %r59, %r5;
	@%p16 bra 	$L__BB5_4;
	add.s32 	%r58, %r58, 1;
	setp.ne.s32 	%p17, %r58, %r4;
	@%p17 bra 	$L__BB5_3;
$L__BB5_18:
	ld.param.u64 	%rd16, [_Z10kernel_sumPfS_iiiiii_param_0];
	mad.lo.s32 	%r56, %r31, %r1, %r40;
	mad.lo.s32 	%r57, %r56, %r27, %r3;
	cvta.to.global.u64 	%rd13, %rd16;
	mul.wide.s32 	%rd14, %r57, 4;
	add.s64 	%rd15, %rd13, %rd14;
	st.global.f32 	[%rd15], %f87;
$L__BB5_19:
	ret;

}
	// .globl	_Z16kernel_broadcastPfS_iiiiii
.visible .entry _Z16kernel_broadcastPfS_iiiiii(
	.param .u64 .ptr .align 1 _Z16kernel_broadcastPfS_iiiiii_param_0,
	.param .u64 .ptr .align 1 _Z16kernel_broadcastPfS_iiiiii_param_1,
	.param .u32 _Z16kernel_broadcastPfS_iiiiii_param_2,
	.param .u32 _Z16kernel_broadcastPfS_iiiiii_param_3,
	.param .u32 _Z16kernel_broadcastPfS_iiiiii_param_4,
	.param .u32 _Z16kernel_broadcastPfS_iiiiii_param_5,
	.param .u32 _Z16kernel_broadcastPfS_iiiiii_param_6,
	.param .u32 _Z16kernel_broadcastPfS_iiiiii_param_7
)
{
	.reg .pred 	%p<6>;
	.reg .b32 	%r<31>;
	.reg .b32 	%f<2>;
	.reg .b64 	%rd<9>;

	ld.param.u64 	%rd1, [_Z16kernel_broadcastPfS_iiiiii_param_0];
	ld.param.u64 	%rd2, [_Z16kernel_broadcastPfS_iiiiii_param_1];
	ld.param.u32 	%r5, [_Z16kernel_broadcastPfS_iiiiii_param_2];
	ld.param.u32 	%r9, [_Z16kernel_broadcastPfS_iiiiii_param_3];
	ld.param.u32 	%r10, [_Z16kernel_broadcastPfS_iiiiii_param_4];
	ld.param.u32 	%r7, [_Z16kernel_broadcastPfS_iiiiii_param_5];
	ld.param.u32 	%r8, [_Z16kernel_broadcastPfS_iiiiii_param_6];
	ld.param.u32 	%r11, [_Z16kernel_broadcastPfS_iiiiii_param_7];
	mov.u32 	%r12, %ctaid.z;
	mov.u32 	%r13, %ntid.z;
	mov.u32 	%r14, %tid.z;
	mad.lo.s32 	%r1, %r12, %r13, %r14;
	mov.u32 	%r15, %ctaid.y;
	mov.u32 	%r16, %ntid.y;
	mov.u32 	%r17, %tid.y;
	mad.lo.s32 	%r18, %r15, %r16, %r17;
	mov.u32 	%r19, %ctaid.x;
	mov.u32 	%r20, %ntid.x;
	mov.u32 	%r21, %tid.x;
	mad.lo.s32 	%r3, %r19, %r20, %r21;
	div.s32 	%r4, %r10, %r11;
	setp.ge.s32 	%p1, %r1, %r10;
	setp.ge.s32 	%p2, %r18, %r9;
	or.pred  	%p3, %p1, %p2;
	setp.ge.s32 	%p4, %r3, %r5;
	or.pred  	%p5, %p4, %p3;
	@%p5 bra 	$L__BB6_2;
	cvta.to.global.u64 	%rd3, %rd2;
	cvta.to.global.u64 	%rd4, %rd1;
	div.s32 	%r22, %r1, %r4;
	div.s32 	%r23, %r9, %r8;
	div.s32 	%r24, %r18, %r23;
	mad.lo.s32 	%r25, %r22, %r8, %r24;
	div.s32 	%r26, %r5, %r7;
	div.s32 	%r27, %r3, %r26;
	mad.lo.s32 	%r28, %r25, %r7, %r27;
	mul.wide.s32 	%rd5, %r28, 4;
	add.s64 	%rd6, %rd3, %rd5;
	ld.global.f32 	%f1, [%rd6];
	mad.lo.s32 	%r29, %r9, %r1, %r18;
	mad.lo.s32 	%r30, %r29, %r5, %r3;
	mul.wide.s32 	%rd7, %r30, 4;
	add.s64 	%rd8, %rd4, %rd7;
	st.global.f32 	[%rd8], %f1;
$L__BB6_2:
	ret;

}
	// .globl	_Z16kernel_transposePfS_iiii
.visible .entry _Z16kernel_transposePfS_iiii(
	.param .u64 .ptr .align 1 _Z16kernel_transposePfS_iiii_param_0,
	.param .u64 .ptr .align 1 _Z16kernel_transposePfS_iiii_param_1,
	.param .u32 _Z16kernel_transposePfS_iiii_param_2,
	.param .u32 _Z16kernel_transposePfS_iiii_param_3,
	.param .u32 _Z16kernel_transposePfS_iiii_param_4,
	.param .u32 _Z16kernel_transposePfS_iiii_param_5
)
{
	.reg .pred 	%p<9>;
	.reg .b32 	%r<33>;
	.reg .b32 	%f<2>;
	.reg .b64 	%rd<9>;

	ld.param.u64 	%rd1, [_Z16kernel_transposePfS_iiii_param_0];
	ld.param.u64 	%rd2, [_Z16kernel_transposePfS_iiii_param_1];
	ld.param.u32 	%r9, [_Z16kernel_transposePfS_iiii_param_2];
	ld.param.u32 	%r13, [_Z16kernel_transposePfS_iiii_param_3];
	ld.param.u32 	%r11, [_Z16kernel_transposePfS_iiii_param_4];
	ld.param.u32 	%r12, [_Z16kernel_transposePfS_iiii_param_5];
	mov.u32 	%r14, %ctaid.z;
	mov.u32 	%r15, %ntid.z;
	mov.u32 	%r16, %tid.z;
	mad.lo.s32 	%r1, %r14, %r15, %r16;
	mov.u32 	%r17, %ctaid.y;
	mov.u32 	%r18, %ntid.y;
	mov.u32 	%r19, %tid.y;
	mad.lo.s32 	%r20, %r17, %r18, %r19;
	mov.u32 	%r21, %ctaid.x;
	mov.u32 	%r22, %ntid.x;
	mov.u32 	%r23, %tid.x;
	mad.lo.s32 	%r3, %r21, %r22, %r23;
	setp.ge.s32 	%p1, %r1, %r11;
	setp.ge.s32 	%p2, %r20, %r13;
	or.pred  	%p3, %p1, %p2;
	setp.ge.s32 	%p4, %r3, %r9;
	or.pred  	%p5, %p4, %p3;
	@%p5 bra 	$L__BB7_7;
	setp.eq.s32 	%p6, %r12, 1;
	mov.u32 	%r28, %r20;
	mov.u32 	%r29, %r11;
	mov.u32 	%r30, %r9;
	mov.u32 	%r31, %r1;
	mov.u32 	%r32, %r3;
	@%p6 bra 	$L__BB7_6;
	setp.eq.s32 	%p7, %r12, 2;
	@%p7 bra 	$L__BB7_5;
	setp.eq.s32 	%p8, %r12, 3;
	mov.u32 	%r28, %r1;
	mov.u32 	%r29, %r9;
	mov.u32 	%r30, %r13;
	mov.u32 	%r31, %r3;
	mov.u32 	%r32, %r20;
	@%p8 bra 	$L__BB7_6;
	mov.u32 	%r28, %r1;
	mov.u32 	%r29, %r13;
	mov.u32 	%r30, %r9;
	mov.u32 	%r31, %r20;
	mov.u32 	%r32, %r3;
	bra.uni 	$L__BB7_6;
$L__BB7_5:
	mov.u32 	%r28, %r3;
	mov.u32 	%r29, %r13;
	mov.u32 	%r30, %r11;
	mov.u32 	%r31, %r20;
	mov.u32 	%r32, %r1;
$L__BB7_6:
	mad.lo.s32 	%r24, %r13, %r1, %r20;
	mad.lo.s32 	%r25, %r24, %r9, %r3;
	cvta.to.global.u64 	%rd3, %rd2;
	mul.wide.s32 	%rd4, %r25, 4;
	add.s64 	%rd5, %rd3, %rd4;
	ld.global.f32 	%f1, [%rd5];
	mad.lo.s32 	%r26, %r29, %r28, %r31;
	mad.lo.s32 	%r27, %r26, %r30, %r32;
	cvta.to.global.u64 	%rd6, %rd1;
	mul.wide.s32 	%rd7, %r27, 4;
	add.s64 	%rd8, %rd6, %rd7;
	st.global.f32 	[%rd8], %f1;
$L__BB7_7:
	ret;

}
	// .globl	_Z13kernel_matmulPfS_S_iiii
.visible .entry _Z13kernel_matmulPfS_S_iiii(
	.param .u64 .ptr .align 1 _Z13kernel_matmulPfS_S_iiii_param_0,
	.param .u64 .ptr .align 1 _Z13kernel_matmulPfS_S_iiii_param_1,
	.param .u64 .ptr .align 1 _Z13kernel_matmulPfS_S_iiii_param_2,
	.param .u32 _Z13kernel_matmulPfS_S_iiii_param_3,
	.param .u32 _Z13kernel_matmulPfS_S_iiii_param_4,
	.param .u32 _Z13kernel_matmulPfS_S_iiii_param_5,
	.param .u32 _Z13kernel_matmulPfS_S_iiii_param_6
)
{
	.reg .pred 	%p<15>;
	.reg .b32 	%r<61>;
	.reg .b32 	%f<68>;
	.reg .b64 	%rd<40>;

	ld.param.u64 	%rd4, [_Z13kernel_matmulPfS_S_iiii_param_0];
	ld.param.u64 	%rd5, [_Z13kernel_matmulPfS_S_iiii_param_1];
	ld.param.u64 	%rd6, [_Z13kernel_matmulPfS_S_iiii_param_2];
	ld.param.u32 	%r25, [_Z13kernel_matmulPfS_S_iiii_param_3];
	ld.param.u32 	%r28, [_Z13kernel_matmulPfS_S_iiii_param_4];
	ld.param.u32 	%r29, [_Z13kernel_matmulPfS_S_iiii_param_5];
	ld.param.u32 	%r27, [_Z13kernel_matmulPfS_S_iiii_param_6];
	cvta.to.global.u64 	%rd1, %rd6;
	cvta.to.global.u64 	%rd2, %rd5;
	mov.u32 	%r30, %ctaid.z;
	mov.u32 	%r31, %ntid.z;
	mov.u32 	%r32, %tid.z;
	mad.lo.s32 	%r1, %r30, %r31, %r32;
	mov.u32 	%r33, %ctaid.y;
	mov.u32 	%r34, %ntid.y;
	mov.u32 	%r35, %tid.y;
	mad.lo.s32 	%r36, %r33, %r34, %r35;
	mov.u32 	%r37, %ctaid.x;
	mov.u32 	%r38, %ntid.x;
	mul.lo.s32 	%r3, %r37, %r38;
	mov.u32 	%r4, %tid.x;
	add.s32 	%r5, %r3, %r4;
	setp.ge.s32 	%p1, %r1, %r29;
	setp.ge.s32 	%p2, %r36, %r28;
	or.pred  	%p3, %p1, %p2;
	setp.ge.s32 	%p4, %r5, %r25;
	or.pred  	%p5, %p4, %p3;
	@%p5 bra 	$L__BB8_14;
	setp.lt.s32 	%p6, %r27, 1;
	mov.f32 	%f67, 0f00000000;
	@%p6 bra 	$L__BB8_13;
	mad.lo.s32 	%r40, %r28, %r1, %r36;
	mul.lo.s32 	%r6, %r40, %r27;
	mul.lo.s32 	%r7, %r27, %r1;
	and.b32  	%r8, %r27, 7;
	setp.lt.u32 	%p7, %r27, 8;
	mov.f32 	%f67, 0f00000000;
	mov.b32 	%r59, 0;
	@%p7 bra 	$L__BB8_5;
	and.b32  	%r59, %r27, 2147483640;
	neg.s32 	%r57, %r59;
	mul.lo.s32 	%r41, %r27, %r25;
	mad.lo.s32 	%r42, %r41, %r1, %r4;
	add.s32 	%r56, %r42, %r3;
	shl.b32 	%r12, %r25, 3;
	add.s64 	%rd3, %rd2, 16;
	mov.f32 	%f67, 0f00000000;
	mul.wide.s32 	%rd11, %r25, 4;
	mov.u32 	%r55, %r6;
$L__BB8_4:
	.pragma "nounroll";
	mul.wide.s32 	%rd7, %r55, 4;
	add.s64 	%rd8, %rd3, %rd7;
	ld.global.f32 	%f17, [%rd8+-16];
	mul.wide.s32 	%rd9, %r56, 4;
	add.s64 	%rd10, %rd1, %rd9;
	ld.global.f32 	%f18, [%rd10];
	fma.rn.f32 	%f19, %f17, %f18, %f67;
	ld.global.f32 	%f20, [%rd8+-12];
	add.s64 	%rd12, %rd10, %rd11;
	ld.global.f32 	%f21, [%rd12];
	fma.rn.f32 	%f22, %f20, %f21, %f19;
	ld.global.f32 	%f23, [%rd8+-8];
	add.s64 	%rd13, %rd12, %rd11;
	ld.global.f32 	%f24, [%rd13];
	fma.rn.f32 	%f25, %f23, %f24, %f22;
	ld.global.f32 	%f26, [%rd8+-4];
	add.s64 	%rd14, %rd13, %rd11;
	ld.global.f32 	%f27, [%rd14];
	fma.rn.f32 	%f28, %f26, %f27, %f25;
	ld.global.f32 	%f29, [%rd8];
	add.s64 	%rd15, %rd14, %rd11;
	ld.global.f32 	%f30, [%rd15];
	fma.rn.f32 	%f31, %f29, %f30, %f28;
	ld.global.f32 	%f32, [%rd8+4];
	add.s64 	%rd16, %rd15, %rd11;
	ld.global.f32 	%f33, [%rd16];
	fma.rn.f32 	%f34, %f32, %f33, %f31;
	ld.global.f32 	%f35, [%rd8+8];
	add.s64 	%rd17, %rd16, %rd11;
	ld.global.f32 	%f36, [%rd17];
	fma.rn.f32 	%f37, %f35, %f36, %f34;
	ld.global.f32 	%f38, [%rd8+12];
	add.s64 	%rd18, %rd17, %rd11;
	ld.global.f32 	%f39, [%rd18];
	fma.rn.f32 	%f67, %f38, %f39, %f37;
	add.s32 	%r57, %r57, 8;
	add.s32 	%r56, %r56, %r12;
	add.s32 	%r55, %r55, 8;
	setp.ne.s32 	%p8, %r57, 0;
	@%p8 bra 	$L__BB8_4;
$L__BB8_5:
	setp.eq.s32 	%p9, %r8, 0;
	@%p9 bra 	$L__BB8_13;
	and.b32  	%r20, %r27, 3;
	setp.lt.u32 	%p10, %r8, 4;
	@%p10 bra 	$L__BB8_8;
	add.s32 	%r43, %r59, %r6;
	mul.wide.s32 	%rd19, %r43, 4;
	add.s64 	%rd20, %rd2, %rd19;
	ld.global.f32 	%f41, [%rd20];
	add.s32 	%r44, %r59, %r7;
	mad.lo.s32 	%r45, %r44, %r25, %r5;
	mul.wide.s32 	%rd21, %r45, 4;
	add.s64 	%rd22, %rd1, %rd21;
	ld.global.f32 	%f42, [%rd22];
	fma.rn.f32 	%f43, %f41, %f42, %f67;
	ld.global.f32 	%f44, [%rd20+4];
	mul.wide.s32 	%rd23, %r25, 4;
	add.s64 	%rd24, %rd22, %rd23;
	ld.global.f32 	%f45, [%rd24];
	fma.rn.f32 	%f46, %f44, %f45, %f43;
	ld.global.f32 	%f47, [%rd20+8];
	add.s64 	%rd25, %rd24, %rd23;
	ld.global.f32 	%f48, [%rd25];
	fma.rn.f32 	%f49, %f47, %f48, %f46;
	ld.global.f32 	%f50, [%rd20+12];
	add.s64 	%rd26, %rd25, %rd23;
	ld.global.f32 	%f51, [%rd26];
	fma.rn.f32 	%f67, %f50, %f51, %f49;
	add.s32 	%r59, %r59, 4;
$L__BB8_8:
	setp.eq.s32 	%p11, %r20, 0;
	@%p11 bra 	$L__BB8_13;
	setp.eq.s32 	%p12, %r20, 1;
	@%p12 bra 	$L__BB8_11;
	add.s32 	%r46, %r59, %r6;
	mul.wide.s32 	%rd27, %r46, 4;
	add.s64 	%rd28, %rd2, %rd27;
	ld.global.f32 	%f53, [%rd28];
	add.s32 	%r47, %r59, %r7;
	mad.lo.s32 	%r48, %r47, %r25, %r5;
	mul.wide.s32 	%rd29, %r48, 4;
	add.s64 	%rd30, %rd1, %rd29;
	ld.global.f32 	%f54, [%rd30];
	fma.rn.f32 	%f55, %f53, %f54, %f67;
	ld.global.f32 	%f56, [%rd28+4];
	mul.wide.s32 	%rd31, %r25, 4;
	add.s64 	%rd32, %rd30, %rd31;
	ld.global.f32 	%f57, [%rd32];
	fma.rn.f32 	%f67, %f56, %f57, %f55;
	add.s32 	%r59, %r59, 2;
$L__BB8_11:
	and.b32  	%r49, %r27, 1;
	setp.eq.b32 	%p13, %r49, 1;
	not.pred 	%p14, %p13;
	@%p14 bra 	$L__BB8_13;
	add.s32 	%r50, %r59, %r6;
	mul.wide.s32 	%rd33, %r50, 4;
	add.s64 	%rd34, %rd2, %rd33;
	ld.global.f32 	%f58, [%rd34];
	add.s32 	%r51, %r59, %r7;
	mad.lo.s32 	%r52, %r51, %r25, %r5;
	mul.wide.s32 	%rd35, %r52, 4;
	add.s64 	%rd36, %rd1, %rd35;
	ld.global.f32 	%f59, [%rd36];
	fma.rn.f32 	%f67, %f58, %f59, %f67;
$L__BB8_13:
	mad.lo.s32 	%r53, %r28, %r1, %r36;
	mad.lo.s32 	%r54, %r53, %r25, %r5;
	cvta.to.global.u64 	%rd37, %rd4;
	mul.wide.s32 	%rd38, %r54, 4;
	add.s64 	%rd39, %rd37, %rd38;
	st.global.f32 	[%rd39], %f67;
$L__BB8_14:
	ret;

}
	// .globl	_Z17kernel_mul_scalarPfS_fiii
.visible .entry _Z17kernel_mul_scalarPfS_fiii(
	.param .u64 .ptr .align 1 _Z17kernel_mul_scalarPfS_fiii_param_0,
	.param .u64 .ptr .align 1 _Z17kernel_mul_scalarPfS_fiii_param_1,
	.param .f32 _Z17kernel_mul_scalarPfS_fiii_param_2,
	.param .u32 _Z17kernel_mul_scalarPfS_fiii_param_3,
	.param .u32 _Z17kernel_mul_scalarPfS_fiii_param_4,
	.param .u32 _Z17kernel_mul_scalarPfS_fiii_param_5
)
{
	.reg .pred 	%p<6>;
	.reg .b32 	%r<20>;
	.reg .b32 	%f<4>;
	.reg .b64 	%rd<8>;

	ld.param.u64 	%rd1, [_Z17kernel_mul_scalarPfS_fiii_param_0];
	ld.param.u64 	%rd2, [_Z17kernel_mul_scalarPfS_fiii_param_1];
	ld.param.f32 	%f1, [_Z17kernel_mul_scalarPfS_fiii_param_2];
	ld.param.u32 	%r4, [_Z17kernel_mul_scalarPfS_fiii_param_3];
	ld.param.u32 	%r6, [_Z17kernel_mul_scalarPfS_fiii_param_4];
	ld.param.u32 	%r7, [_Z17kernel_mul_scalarPfS_fiii_param_5];
	mov.u32 	%r8, %ctaid.z;
	mov.u32 	%r9, %ntid.z;
	mov.u32 	%r10, %tid.z;
	mad.lo.s32 	%r1, %r8, %r9, %r10;
	mov.u32 	%r11, %ctaid.y;
	mov.u32 	%r12, %ntid.y;
	mov.u32 	%r13, %tid.y;
	mad.lo.s32 	%r14, %r11, %r12, %r13;
	mov.u32 	%r15, %ctaid.x;
	mov.u32 	%r16, %ntid.x;
	mov.u32 	%r17, %tid.x;
	mad.lo.s32 	%r3, %r15, %r16, %r17;
	setp.ge.s32 	%p1, %r1, %r7;
	setp.ge.s32 	%p2, %r14, %r6;
	or.pred  	%p3, %p1, %p2;
	setp.ge.s32 	%p4, %r3, %r4;
	or.pred  	%p5, %p4, %p3;
	@%p5 bra 	$L__BB9_2;
	cvta.to.global.u64 	%rd3, %rd2;
	cvta.to.global.u64 	%rd4, %rd1;
	mad.lo.s32 	%r18, %r6, %r1, %r14;
	mad.lo.s32 	%r19, %r18, %r4, %r3;
	mul.wide.s32 	%rd5, %r19, 4;
	add.s64 	%rd6, %rd3, %rd5;
	ld.global.f32 	%f2, [%rd6];
	mul.f32 	%f3, %f1, %f2;
	add.s64 	%rd7, %rd4, %rd5;
	st.global.f32 	[%rd7], %f3;
$L__BB9_2:
	ret;

}


// ===== COMPILED SASS (sm_100) =====

	.target	sm_100

	.elftype	@"ET_EXEC"


//--------------------- .note.nv.tkinfo           --------------------------
	.section	.note.nv.tkinfo,"",@"SHT_NOTE"
	.sectionflags	@"SHF_NOTE_NV_TKINFO"
	.tkinfo
        /*0018*/ 	.word	0x00000002
        /*0030*/ 	.string	""
        /*0030*/ 	.string	"ptxas"
        /*0030*/ 	.string	"Cuda compilation tools, release 13.0, V13.0.88"
        /*0030*/ 	.string	"Build cuda_13.0.r13.0/compiler.36424714_0"
        /*0030*/ 	.string	"-arch sm_100 -m 64 "



//--------------------- .note.nv.cuinfo           --------------------------
	.section	.note.nv.cuinfo,"",@"SHT_NOTE"
	.sectionflags	@"SHF_NOTE_NV_CUINFO"
        /*0018*/ 	.short	0x0002
        /*001a*/ 	.short	0x0064
        /*001c*/ 	.short	0x0082
	.zero		2


//--------------------- .nv.info                  --------------------------
	.section	.nv.info,"",@"SHT_CUDA_INFO"
	.align	4


	//----- nvinfo : EIATTR_REGCOUNT
	.align		4
        /*0000*/ 	.byte	0x04, 0x2f
        /*0002*/ 	.short	(.L_1 - .L_0)
	.align		4
.L_0:
        /*0004*/ 	.word	index@(_Z10kernel_addPfS_S_iii)
        /*0008*/ 	.word	0x0000000c


	//----- nvinfo : EIATTR_FRAME_SIZE
	.align		4
.L_1:
        /*000c*/ 	.byte	0x04, 0x11
        /*000e*/ 	.short	(.L_3 - .L_2)
	.align		4
.L_2:
        /*0010*/ 	.word	index@(_Z10kernel_addPfS_S_iii)
        /*0014*/ 	.word	0x00000000


	//----- nvinfo : EIATTR_REGCOUNT
	.align		4
.L_3:
        /*0018*/ 	.byte	0x04, 0x2f
        /*001a*/ 	.short	(.L_5 - .L_4)
	.align		4
.L_4:
        /*001c*/ 	.word	index@(_Z10kernel_mulPfS_S_iii)
        /*0020*/ 	.word	0x0000000c


	//----- nvinfo : EIATTR_FRAME_SIZE
	.align		4
.L_5:
        /*0024*/ 	.byte	0x04, 0x11
        /*0026*/ 	.short	(.L_7 - .L_6)
	.align		4
.L_6:
        /*0028*/ 	.word	index@(_Z10kernel_mulPfS_S_iii)
        /*002c*/ 	.word	0x00000000


	//----- nvinfo : EIATTR_REGCOUNT
	.align		4
.L_7:
        /*0030*/ 	.byte	0x04, 0x2f
        /*0032*/ 	.short	(.L_9 - .L_8)
	.align		4
.L_8:
        /*0034*/ 	.word	index@(_Z10kernel_divPfS_S_iii)
        /*0038*/ 	.word	0x00000010


	//----- nvinfo : EIATTR_FRAME_SIZE
	.align		4
.L_9:
        /*003c*/ 	.byte	0x04, 0x11
        /*003e*/ 	.short	(.L_11 - .L_10)
	.align		4
.L_10:
        /*0040*/ 	.word	index@($__internal_0_$__cuda_sm3x_div_rn_noftz_f32_slowpath)
        /*0044*/ 	.word	0x00000000


	//----- nvinfo : EIATTR_FRAME_SIZE
	.align		4
.L_11:
        /*0048*/ 	.byte	0x04, 0x11
        /*004a*/ 	.short	(.L_13 - .L_12)
	.align		4
.L_12:
        /*004c*/ 	.word	index@(_Z10kernel_divPfS_S_iii)
        /*0050*/ 	.word	0x00000000


	//----- nvinfo : EIATTR_REGCOUNT
	.align		4
.L_13:
        /*0054*/ 	.byte	0x04, 0x2f
        /*0056*/ 	.short	(.L_15 - .L_14)
	.align		4
.L_14:
        /*0058*/ 	.word	index@(_Z10kernel_expPfS_iii)
        /*005c*/ 	.word	0x0000000c


	//----- nvinfo : EIATTR_FRAME_SIZE
	.align		4
.L_15:
        /*0060*/ 	.byte	0x04, 0x11
        /*0062*/ 	.short	(.L_17 - .L_16)
	.align		4
.L_16:
        /*0064*/ 	.word	index@(_Z10kernel_expPfS_iii)
        /*0068*/ 	.word	0x00000000


	//----- nvinfo : EIATTR_REGCOUNT
	.align		4
.L_17:
        /*006c*/ 	.byte	0x04, 0x2f
        /*006e*/ 	.short	(.L_19 - .L_18)
	.align		4
.L_18:
        /*0070*/ 	.word	index@(_Z10kernel_logPfS_iii)
        /*0074*/ 	.word	0x0000000c


	//----- nvinfo : EIATTR_FRAME_SIZE
	.align		4
.L_19:
        /*0078*/ 	.byte	0x04, 0x11
        /*007a*/ 	.short	(.L_21 - .L_20)
	.align		4
.L_20:
        /*007c*/ 	.word	index@(_Z10kernel_logPfS_iii)
        /*0080*/ 	.word	0x00000000


	//----- nvinfo : EIATTR_REGCOUNT
	.align		4
.L_21:
        /*0084*/ 	.byte	0x04, 0x2f
        /*0086*/ 	.short	(.L_23 - .L_22)
	.align		4
.L_22:
        /*0088*/ 	.word	index@(_Z10kernel_sumPfS_iiiiii)
        /*008c*/ 	.word	0x0000001f


	//----- nvinfo : EIATTR_FRAME_SIZE
	.align		4
.L_23:
        /*0090*/ 	.byte	0x04, 0x11
        /*0092*/ 	.short	(.L_25 - .L_24)
	.align		4
.L_24:
        /*0094*/ 	.word	index@(_Z10kernel_sumPfS_iiiiii)
        /*0098*/ 	.word	0x00000000


	//----- nvinfo : EIATTR_REGCOUNT
	.align		4
.L_25:
        /*009c*/ 	.byte	0x04, 0x2f
        /*009e*/ 	.short	(.L_27 - .L_26)
	.align		4
.L_26:
        /*00a0*/ 	.word	index@(_Z16kernel_broadcastPfS_iiiiii)
        /*00a4*/ 	.word	0x0000001a


	//----- nvinfo : EIATTR_FRAME_SIZE
	.align		4
.L_27:
        /*00a8*/ 	.byte	0x04, 0x11
        /*00aa*/ 	.short	(.L_29 - .L_28)
	.align		4
.L_28:
        /*00ac*/ 	.word	index@(_Z16kernel_broadcastPfS_iiiiii)
        /*00b0*/ 	.word	0x00000000


	//----- nvinfo : EIATTR_REGCOUNT
	.align		4
.L_29:
        /*00b4*/ 	.byte	0x04, 0x2f
        /*00b6*/ 	.short	(.L_31 - .L_30)
	.align		4
.L_30:
        /*00b8*/ 	.word	index@(_Z16kernel_transposePfS_iiii)
        /*00bc*/ 	.word	0x0000000b


	//----- nvinfo : EIATTR_FRAME_SIZE
	.align		4
.L_31:
        /*00c0*/ 	.byte	0x04, 0x11
        /*00c2*/ 	.short	(.L_33 - .L_32)
	.align		4
.L_32:
        /*00c4*/ 	.word	index@(_Z16kernel_transposePfS_iiii)
        /*00c8*/ 	.word	0x00000000


	//----- nvinfo : EIATTR_REGCOUNT
	.align		4
.L_33:
        /*00cc*/ 	.byte	0x04, 0x2f
        /*00ce*/ 	.short	(.L_35 - .L_34)
	.align		4
.L_34:
        /*00d0*/ 	.word	index@(_Z13kernel_matmulPfS_S_iiii)
        /*00d4*/ 	.word	0x00000020


	//----- nvinfo : EIATTR_FRAME_SIZE
	.align		4
.L_35:
        /*00d8*/ 	.byte	0x04, 0x11
        /*00da*/ 	.short	(.L_37 - .L_36)
	.align		4
.L_36:
        /*00dc*/ 	.word	index@(_Z13kernel_matmulPfS_S_iiii)
        /*00e0*/ 	.word	0x00000000


	//----- nvinfo : EIATTR_REGCOUNT
	.align		4
.L_37:
        /*00e4*/ 	.byte	0x04, 0x2f
        /*00e6*/ 	.short	(.L_39 - .L_38)
	.align		4
.L_38:
        /*00e8*/ 	.word	index@(_Z17kernel_mul_scalarPfS_fiii)
        /*00ec*/ 	.word	0x0000000a


	//----- nvinfo : EIATTR_FRAME_SIZE
	.align		4
.L_39:
        /*00f0*/ 	.byte	0x04, 0x11
        /*00f2*/ 	.short	(.L_41 - .L_40)
	.align		4
.L_40:
        /*00f4*/ 	.word	index@(_Z17kernel_mul_scalarPfS_fiii)
        /*00f8*/ 	.word	0x00000000


	//----- nvinfo : EIATTR_MIN_STACK_SIZE
	.align		4
.L_41:
        /*00fc*/ 	.byte	0x04, 0x12
        /*00fe*/ 	.short	(.L_43 - .L_42)
	.align		4
.L_42:
        /*0100*/ 	.word	index@(_Z17kernel_mul_scalarPfS_fiii)
        /*0104*/ 	.word	0x00000000


	//----- nvinfo : EIATTR_MIN_STACK_SIZE
	.align		4
.L_43:
        /*0108*/ 	.byte	0x04, 0x12
        /*010a*/ 	.short	(.L_45 - .L_44)
	.align		4
.L_44:
        /*010c*/ 	.word	index@(_Z13kernel_matmulPfS_S_iiii)
        /*0110*/ 	.word	0x00000000


	//----- nvinfo : EIATTR_MIN_STACK_SIZE
	.align		4
.L_45:
        /*0114*/ 	.byte	0x04, 0x12
        /*0116*/ 	.short	(.L_47 - .L_46)
	.align		4
.L_46:
        /*0118*/ 	.word	index@(_Z16kernel_transposePfS_iiii)
        /*011c*/ 	.word	0x00000000


	//----- nvinfo : EIATTR_MIN_STACK_SIZE
	.align		4
.L_47:
        /*0120*/ 	.byte	0x04, 0x12
        /*0122*/ 	.short	(.L_49 - .L_48)
	.align		4
.L_48:
        /*0124*/ 	.word	index@(_Z16kernel_broadcastPfS_iiiiii)
        /*0128*/ 	.word	0x00000000


	//----- nvinfo : EIATTR_MIN_STACK_SIZE
	.align		4
.L_49:
        /*012c*/ 	.byte	0x04, 0x12
        /*012e*/ 	.short	(.L_51 - .L_50)
	.align		4
.L_50:
        /*0130*/ 	.word	index@(_Z10kernel_sumPfS_iiiiii)
        /*0134*/ 	.word	0x00000000


	//----- nvinfo : EIATTR_MIN_STACK_SIZE
	.align		4
.L_51:
        /*0138*/ 	.byte	0x04, 0x12
        /*013a*/ 	.short	(.L_53 - .L_52)
	.align		4
.L_52:
        /*013c*/ 	.word	index@(_Z10kernel_logPfS_iii)
        /*0140*/ 	.word	0x00000000


	//----- nvinfo : EIATTR_MIN_STACK_SIZE
	.align		4
.L_53:
        /*0144*/ 	.byte	0x04, 0x12
        /*0146*/ 	.short	(.L_55 - .L_54)
	.align		4
.L_54:
        /*0148*/ 	.word	index@(_Z10kernel_expPfS_iii)
        /*014c*/ 	.word	0x00000000


	//----- nvinfo : EIATTR_MIN_STACK_SIZE
	.align		4
.L_55:
        /*0150*/ 	.byte	0x04, 0x12
        /*0152*/ 	.short	(.L_57 - .L_56)
	.align		4
.L_56:
        /*0154*/ 	.word	index@(_Z10kernel_divPfS_S_iii)
        /*0158*/ 	.word	0x00000000


	//----- nvinfo : EIATTR_MIN_STACK_SIZE
	.align		4
.L_57:
        /*015c*/ 	.byte	0x04, 0x12
        /*015e*/ 	.short	(.L_59 - .L_58)
	.align		4
.L_58:
        /*0160*/ 	.word	index@(_Z10kernel_mulPfS_S_iii)
        /*0164*/ 	.word	0x00000000


	//----- nvinfo : EIATTR_MIN_STACK_SIZE
	.align		4
.L_59:
        /*0168*/ 	.byte	0x04, 0x12
        /*016a*/ 	.short	(.L_61 - .L_60)
	.align		4
.L_60:
        /*016c*/ 	.word	index@(_Z10kernel_addPfS_S_iii)
        /*0170*/ 	.word	0x00000000
.L_61:


//--------------------- .nv.compat                --------------------------
	.section	.nv.compat,"",@"SHT_CUDA_COMPAT_INFO"
	.align	4
        /*0000*/ 	.byte	0x02, 0x09, 0x00, 0x00, 0x02, 0x02, 0x01, 0x00, 0x02, 0x05, 0x05, 0x00, 0x03, 0x07, 0x01, 0x01
        /*0010*/ 	.byte	0x02, 0x03, 0x00, 0x00, 0x02, 0x06, 0x01, 0x00, 0x04, 0x0b, 0x08, 0x00, 0x01, 0x00, 0x00, 0x00
        /*0020*/ 	.byte	0x00, 0x00, 0x00, 0x00


//--------------------- .nv.info._Z17kernel_mul_scalarPfS_fiii --------------------------
	.section	.nv.info._Z17kernel_mul_scalarPfS_fiii,"",@"SHT_CUDA_INFO"
	.sectionflags	@""
	.align	4


	//----- nvinfo : EIATTR_CUDA_API_VERSION
	.align		4
        /*0000*/ 	.byte	0x04, 0x37
        /*0002*/ 	.short	(.L_63 - .L_62)
.L_62:
        /*0004*/ 	.word	0x00000082


	//----- nvinfo : EIATTR_KPARAM_INFO
	.align		4
.L_63:
        /*0008*/ 	.byte	0x04, 0x17
        /*000a*/ 	.short	(.L_65 - .L_64)
.L_64:
        /*000c*/ 	.word	0x00000000
        /*0010*/ 	.short	0x0005
        /*0012*/ 	.short	0x001c
        /*0014*/ 	.byte	0x00, 0xf0, 0x11, 0x00


	//----- nvinfo : EIATTR_KPARAM_INFO
	.align		4
.L_65:
        /*0018*/ 	.byte	0x04, 0x17
        /*001a*/ 	.short	(.L_67 - .L_66)
.L_66:
        /*001c*/ 	.word	0x00000000
        /*0020*/ 	.short	0x0004
        /*0022*/ 	.short	0x0018
        /*0024*/ 	.byte	0x00, 0xf0, 0x11, 0x00


	//----- nvinfo : EIATTR_KPARAM_INFO
	.align		4
.L_67:
        /*0028*/ 	.byte	0x04, 0x17
        /*002a*/ 	.short	(.L_69 - .L_68)
.L_68:
        /*002c*/ 	.word	0x00000000
        /*0030*/ 	.short	0x0003
        /*0032*/ 	.short	0x0014
        /*0034*/ 	.byte	0x00, 0xf0, 0x11, 0x00


	//----- nvinfo : EIATTR_KPARAM_INFO
	.align		4
.L_69:
        /*0038*/ 	.byte	0x04, 0x17
        /*003a*/ 	.short	(.L_71 - .L_70)
.L_70:
        /*003c*/ 	.word	0x00000000
        /*0040*/ 	.short	0x0002
        /*0042*/ 	.short	0x0010
        /*0044*/ 	.byte	0x00, 0xf0, 0x11, 0x00


	//----- nvinfo : EIATTR_KPARAM_INFO
	.align		4
.L_71:
        /*0048*/ 	.byte	0x04, 0x17
        /*004a*/ 	.short	(.L_73 - .L_72)
.L_72:
        /*004c*/ 	.word	0x00000000
        /*0050*/ 	.short	0x0001
        /*0052*/ 	.short	0x0008
        /*0054*/ 	.byte	0x00, 0xf5, 0x21, 0x00


	//----- nvinfo : EIATTR_KPARAM_INFO
	.align		4
.L_73:
        /*0058*/ 	.byte	0x04, 0x17
        /*005a*/ 	.short	(.L_75 - .L_74)
.L_74:
        /*005c*/ 	.word	0x00000000
        /*0060*/ 	.short	0x0000
        /*0062*/ 	.short	0x0000
        /*0064*/ 	.byte	0x00, 0xf5, 0x21, 0x00


	//----- nvinfo : EIATTR_SPARSE_MMA_MASK
	.align		4
.L_75:
        /*0068*/ 	.byte	0x03, 0x50
        /*006a*/ 	.short	0x0000


	//----- nvinfo : EIATTR_MAXREG_COUNT
	.align		4
        /*006c*/ 	.byte	0x03, 0x1b
        /*006e*/ 	.short	0x00ff


	//----- nvinfo : EIATTR_MERCURY_ISA_VERSION
	.align		4
        /*0070*/ 	.byte	0x03, 0x5f
        /*0072*/ 	.short	0x0101


	//----- nvinfo : EIATTR_VRC_CTA_INIT_COUNT
	.align		4
        /*0074*/ 	.byte	0x02, 0x4a
	.zero		1
	.zero		1


	//----- nvinfo : EIATTR_EXIT_INSTR_OFFSETS
	.align		4
        /*0078*/ 	.byte	0x04, 0x1c
        /*007a*/ 	.short	(.L_77 - .L_76)


	//   ....[0]....
.L_76:
        /*007c*/ 	.word	0x00000120


	//   ....[1]....
        /*0080*/ 	.word	0x000001e0


	//----- nvinfo : EIATTR_CBANK_PARAM_SIZE
	.align		4
.L_77:
        /*0084*/ 	.byte	0x03, 0x19
        /*0086*/ 	.short	0x0020


	//----- nvinfo : EIATTR_PARAM_CBANK
	.align		4
        /*0088*/ 	.byte	0x04, 0x0a
        /*008a*/ 	.short	(.L_79 - .L_78)
	.align		4
.L_78:
        /*008c*/ 	.word	index@(.nv.constant0._Z17kernel_mul_scalarPfS_fiii)
        /*0090*/ 	.short	0x0380
        /*0092*/ 	.short	0x0020


	//----- nvinfo : EIATTR_SW_WAR
	.align		4
.L_79:
        /*0094*/ 	.byte	0x04, 0x36
        /*0096*/ 	.short	(.L_81 - .L_80)
.L_80:
        /*0098*/ 	.word	0x00000008
.L_81:


//--------------------- .nv.info._Z13kernel_matmulPfS_S_iiii --------------------------
	.section	.nv.info._Z13kernel_matmulPfS_S_iiii,"",@"SHT_CUDA_INFO"
	.sectionflags	@""
	.align	4


	//----- nvinfo : EIATTR_CUDA_API_VERSION
	.align		4
        /*0000*/ 	.byte	0x04, 0x37
        /*0002*/ 	.short	(.L_83 - .L_82)
.L_82:
        /*0004*/ 	.word	0x00000082


	//----- nvinfo : EIATTR_KPARAM_INFO
	.align		4
.L_83:
        /*0008*/ 	.byte	0x04, 0x17
        /*000a*/ 	.short	(.L_85 - .L_84)
.L_84:
        /*000c*/ 	.word	0x00000000
        /*0010*/ 	.short	0x0006
        /*0012*/ 	.short	0x0024
        /*0014*/ 	.byte	0x00, 0xf0, 0x11, 0x00


	//----- nvinfo : EIATTR_KPARAM_INFO
	.align		4
.L_85:
        /*0018*/ 	.byte	0x04, 0x17
        /*001a*/ 	.short	(.L_87 - .L_86)
.L_86:
        /*001c*/ 	.word	0x00000000
        /*0020*/ 	.short	0x0005
        /*0022*/ 	.short	0x0020
        /*0024*/ 	.byte	0x00, 0xf0, 0x11, 0x00


	//----- nvinfo : EIATTR_KPARAM_INFO
	.align		4
.L_87:
        /*0028*/ 	.byte	0x04, 0x17
        /*002a*/ 	.short	(.L_89 - .L_88)
.L_88:
        /*002c*/ 	.word	0x00000000
        /*0030*/ 	.short	0x0004
        /*0032*/ 	.short	0x001c
        /*0034*/ 	.byte	0x00, 0xf0, 0x11, 0x00


	//----- nvinfo : EIATTR_KPARAM_INFO
	.align		4
.L_89:
        /*0038*/ 	.byte	0x04, 0x17
        /*003a*/ 	.short	(.L_91 - .L_90)
.L_90:
        /*003c*/ 	.word	0x00000000
        /*0040*/ 	.short	0x0003
        /*0042*/ 	.short	0x0018
        /*0044*/ 	.byte	0x00, 0xf0, 0x11, 0x00


	//----- nvinfo : EIATTR_KPARAM_INFO
	.align		4
.L_91:
        /*0048*/ 	.byte	0x04, 0x17
        /*004a*/ 	.short	(.L_93 - .L_92)
.L_92:
        /*004c*/ 	.word	0x00000000
        /*0050*/ 	.short	0x0002
        /*0052*/ 	.short	0x0010
        /*0054*/ 	.byte	0x00, 0xf5, 0x21, 0x00


	//----- nvinfo : EIATTR_KPARAM_INFO
	.align		4
.L_93:
        /*0058*/ 	.byte	0x04, 0x17
        /*005a*/ 	.short	(.L_95 - .L_94)
.L_94:
        /*005c*/ 	.word	0x00000000
        /*0060*/ 	.short	0x0001
        /*0062*/ 	.short	0x0008
        /*0064*/ 	.byte	0x00, 0xf5, 0x21, 0x00


	//----- nvinfo : EIATTR_KPARAM_INFO
	.align		4
.L_95:
        /*0068*/ 	.byte	0x04, 0x17
        /*006a*/ 	.short	(.L_97 - .L_96)
.L_96:
        /*006c*/ 	.word	0x00000000
        /*0070*/ 	.short	0x0000
        /*0072*/ 	.short	0x0000
        /*0074*/ 	.byte	0x00, 0xf5, 0x21, 0x00


	//----- nvinfo : EIATTR_SPARSE_MMA_MASK
	.align		4
.L_97:
        /*0078*/ 	.byte	0x03, 0x50
        /*007a*/ 	.short	0x0000


	//----- nvinfo : EIATTR_MAXREG_COUNT
	.align		4
        /*007c*/ 	.byte	0x03, 0x1b
        /*007e*/ 	.short	0x00ff


	//----- nvinfo : EIATTR_MERCURY_ISA_VERSION
	.align		4
        /*0080*/ 	.byte	0x03, 0x5f
        /*0082*/ 	.short	0x0101


	//----- nvinfo : EIATTR_VRC_CTA_INIT_COUNT
	.align		4
        /*0084*/ 	.byte	0x02, 0x4a
	.zero		1
	.zero		1


	//----- nvinfo : EIATTR_EXIT_INSTR_OFFSETS
	.align		4
        /*0088*/ 	.byte	0x04, 0x1c
        /*008a*/ 	.short	(.L_99 - .L_98)


	//   ....[0]....
.L_98:
        /*008c*/ 	.word	0x00000130


	//   ....[1]....
        /*0090*/ 	.word	0x00000920


	//----- nvinfo : EIATTR_CBANK_PARAM_SIZE
	.align		4
.L_99:
        /*0094*/ 	.byte	0x03, 0x19
        /*0096*/ 	.short	0x0028


	//----- nvinfo : EIATTR_PARAM_CBANK
	.align		4
        /*0098*/ 	.byte	0x04, 0x0a
        /*009a*/ 	.short	(.L_101 - .L_100)
	.align		4
.L_100:
        /*009c*/ 	.word	index@(.nv.constant0._Z13kernel_matmulPfS_S_iiii)
        /*00a0*/ 	.short	0x0380
        /*00a2*/ 	.short	0x0028


	//----- nvinfo : EIATTR_SW_WAR
	.align		4
.L_101:
        /*00a4*/ 	.byte	0x04, 0x36
        /*00a6*/ 	.short	(.L_103 - .L_102)
.L_102:
        /*00a8*/ 	.word	0x00000008
.L_103:


//--------------------- .nv.info._Z16kernel_transposePfS_iiii --------------------------
	.section	.nv.info._Z16kernel_transposePfS_iiii,"",@"SHT_CUDA_INFO"
	.sectionflags	@""
	.align	4


	//----- nvinfo : EIATTR_CUDA_API_VERSION
	.align		4
        /*0000*/ 	.byte	0x04, 0x37
        /*0002*/ 	.short	(.L_105 - .L_104)
.L_104:
        /*0004*/ 	.word	0x00000082


	//----- nvinfo : EIATTR_KPARAM_INFO
	.align		4
.L_105:
        /*0008*/ 	.byte	0x04, 0x17
        /*000a*/ 	.short	(.L_107 - .L_106)
.L_106:
        /*000c*/ 	.word	0x00000000
        /*0010*/ 	.short	0x0005
        /*0012*/ 	.short	0x001c
        /*0014*/ 	.byte	0x00, 0xf0, 0x11, 0x00


	//----- nvinfo : EIATTR_KPARAM_INFO
	.align		4
.L_107:
        /*0018*/ 	.byte	0x04, 0x17
        /*001a*/ 	.short	(.L_109 - .L_108)
.L_108:
        /*001c*/ 	.word	0x00000000
        /*0020*/ 	.short	0x0004
        /*0022*/ 	.short	0x0018
        /*0024*/ 	.byte	0x00, 0xf0, 0x11, 0x00


	//----- nvinfo : EIATTR_KPARAM_INFO
	.align		4
.L_109:
        /*0028*/ 	.byte	0x04, 0x17
        /*002a*/ 	.short	(.L_111 - .L_110)
.L_110:
        /*002c*/ 	.word	0x00000000
        /*0030*/ 	.short	0x0003
        /*0032*/ 	.short	0x0014
        /*0034*/ 	.byte	0x00, 0xf0, 0x11, 0x00


	//----- nvinfo : EIATTR_KPARAM_INFO
	.align		4
.L_111:
        /*0038*/ 	.byte	0x04, 0x17
        /*003a*/ 	.short	(.L_113 - .L_112)
.L_112:
        /*003c*/ 	.word	0x00000000
        /*0040*/ 	.short	0x0002
        /*0042*/ 	.short	0x0010
        /*0044*/ 	.byte	0x00, 0xf0, 0x11, 0x00


	//----- nvinfo : EIATTR_KPARAM_INFO
	.align		4
.L_113:
        /*0048*/ 	.byte	0x04, 0x17
        /*004a*/ 	.short	(.L_115 - .L_114)
.L_114:
        /*004c*/ 	.word	0x00000000
        /*0050*/ 	.short	0x0001
        /*0052*/ 	.short	0x0008
        /*0054*/ 	.byte	0x00, 0xf5, 0x21, 0x00


	//----- nvinfo : EIATTR_KPARAM_INFO
	.align		4
.L_115:
        /*0058*/ 	.byte	0x04, 0x17
        /*005a*/ 	.short	(.L_117 - .L_116)
.L_116:
        /*005c*/ 	.word	0x00000000
        /*0060*/ 	.short	0x0000
        /*0062*/ 	.short	0x0000
        /*0064*/ 	.byte	0x00, 0xf5, 0x21, 0x00


	//----- nvinfo : EIATTR_SPARSE_MMA_MASK
	.align		4
.L_117:
        /*0068*/ 	.byte	0x03, 0x50
        /*006a*/ 	.short	0x0000


	//----- nvinfo : EIATTR_MAXREG_COUNT
	.align		4
        /*006c*/ 	.byte	0x03, 0x1b
        /*006e*/ 	.short	0x00ff


	//----- nvinfo : EIATTR_MERCURY_ISA_VERSION
	.align		4
        /*0070*/ 	.byte	0x03, 0x5f
        /*0072*/ 	.short	0x0101


	//----- nvinfo : EIATTR_VRC_CTA_INIT_COUNT
	.align		4
        /*0074*/ 	.byte	0x02, 0x4a
	.zero		1
	.zero		1


	//----- nvinfo : EIATTR_EXIT_INSTR_OFFSETS
	.align		4
        /*0078*/ 	.byte	0x04, 0x1c
        /*007a*/ 	.short	(.L_119 - .L_118)


	//   ....[0]....
.L_118:
        /*007c*/ 	.word	0x00000120


	//   ....[1]....
        /*0080*/ 	.word	0x000003b0


	//----- nvinfo : EIATTR_CBANK_PARAM_SIZE
	.align		4
.L_119:
        /*0084*/ 	.byte	0x03, 0x19
        /*0086*/ 	.short	0x0020


	//----- nvinfo : EIATTR_PARAM_CBANK
	.align		4
        /*0088*/ 	.byte	0x04, 0x0a
        /*008a*/ 	.short	(.L_121 - .L_120)
	.align		4
.L_120:
        /*008c*/ 	.word	index@(.nv.constant0._Z16kernel_transposePfS_iiii)
        /*0090*/ 	.short	0x0380
        /*0092*/ 	.short	0x0020


	//----- nvinfo : EIATTR_SW_WAR
	.align		4
.L_121:
        /*0094*/ 	.byte	0x04, 0x36
        /*0096*/ 	.short	(.L_123 - .L_122)
.L_122:
        /*0098*/ 	.word	0x00000008
.L_123:


//--------------------- .nv.info._Z16kernel_broadcastPfS_iiiiii --------------------------
	.section	.nv.info._Z16kernel_broadcastPfS_iiiiii,"",@"SHT_CUDA_INFO"
	.sectionflags	@""
	.align	4


	//----- nvinfo : EIATTR_CUDA_API_VERSION
	.align		4
        /*0000*/ 	.byte	0x04, 0x37
        /*0002*/ 	.short	(.L_125 - .L_124)
.L_124:
        /*0004*/ 	.word	0x00000082


	//----- nvinfo : EIATTR_KPARAM_INFO
	.align		4
.L_125:
        /*0008*/ 	.byte	0x04, 0x17
        /*000a*/ 	.short	(.L_127 - .L_126)
.L_126:
        /*000c*/ 	.word	0x00000000
        /*0010*/ 	.short	0x0007
        /*0012*/ 	.short	0x0024
        /*0014*/ 	.byte	0x00, 0xf0, 0x11, 0x00


	//----- nvinfo : EIATTR_KPARAM_INFO
	.align		4
.L_127:
        /*0018*/ 	.byte	0x04, 0x17
        /*001a*/ 	.short	(.L_129 - .L_128)
.L_128:
        /*001c*/ 	.word	0x00000000
        /*0020*/ 	.short	0x0006
        /*0022*/ 	.short	0x0020
        /*0024*/ 	.byte	0x00, 0xf0, 0x11, 0x00


	//----- nvinfo : EIATTR_KPARAM_INFO
	.align		4
.L_129:
        /*0028*/ 	.byte	0x04, 0x17
        /*002a*/ 	.short	(.L_131 - .L_130)
.L_130:
        /*002c*/ 	.word	0x00000000
        /*0030*/ 	.short	0x0005
        /*0032*/ 	.short	0x001c
        /*0034*/ 	.byte	0x00, 0xf0, 0x11, 0x00


	//----- nvinfo : EIATTR_KPARAM_INFO
	.align		4
.L_131:
        /*0038*/ 	.byte	0x04, 0x17
        /*003a*/ 	.short	(.L_133 - .L_132)
.L_132:
        /*003c*/ 	.word	0x00000000
        /*0040*/ 	.short	0x0004
        /*0042*/ 	.short	0x0018
        /*0044*/ 	.byte	0x00, 0xf0, 0x11, 0x00


	//----- nvinfo : EIATTR_KPARAM_INFO
	.align		4
.L_133:
        /*0048*/ 	.byte	0x04, 0x17
        /*004a*/ 	.short	(.L_135 - .L_134)
.L_134:
        /*004c*/ 	.word	0x00000000
        /*0050*/ 	.short	0x0003
        /*0052*/ 	.short	0x0014
        /*0054*/ 	.byte	0x00, 0xf0, 0x11, 0x00


	//----- nvinfo : EIATTR_KPARAM_INFO
	.align		4
.L_135:
        /*0058*/ 	.byte	0x04, 0x17
        /*005a*/ 	.short	(.L_137 - .L_136)
.L_136:
        /*005c*/ 	.word	0x00000000
        /*0060*/ 	.short	0x0002
        /*0062*/ 	.short	0x0010
        /*0064*/ 	.byte	0x00, 0xf0, 0x11, 0x00


	//----- nvinfo : EIATTR_KPARAM_INFO
	.align		4
.L_137:
        /*0068*/ 	.byte	0x04, 0x17
        /*006a*/ 	.short	(.L_139 - .L_138)
.L_138:
        /*006c*/ 	.word	0x00000000
        /*0070*/ 	.short	0x0001
        /*0072*/ 	.short	0x0008
        /*0074*/ 	.byte	0x00, 0xf5, 0x21, 0x00


	//----- nvinfo : EIATTR_KPARAM_INFO
	.align		4
.L_139:
        /*0078*/ 	.byte	0x04, 0x17
        /*007a*/ 	.short	(.L_141 - .L_140)
.L_140:
        /*007c*/ 	.word	0x00000000
        /*0080*/ 	.short	0x0000
        /*0082*/ 	.short	0x0000
        /*0084*/ 	.byte	0x00, 0xf5, 0x21, 0x00


	//----- nvinfo : EIATTR_SPARSE_MMA_MASK
	.align		4
.L_141:
        /*0088*/ 	.byte	0x03, 0x50
        /*008a*/ 	.short	0x0000


	//----- nvinfo : EIATTR_MAXREG_COUNT
	.align		4
        /*008c*/ 	.byte	0x03, 0x1b
        /*008e*/ 	.short	0x00ff


	//----- nvinfo : EIATTR_MERCURY_ISA_VERSION
	.align		4
        /*0090*/ 	.byte	0x03, 0x5f
        /*0092*/ 	.short	0x0101


	//----- nvinfo : EIATTR_VRC_CTA_INIT_COUNT
	.align		4
        /*0094*/ 	.byte	0x02, 0x4a
	.zero		1
	.zero		1


	//----- nvinfo : EIATTR_EXIT_INSTR_OFFSETS
	.align		4
        /*0098*/ 	.byte	0x04, 0x1c
        /*009a*/ 	.short	(.L_143 - .L_142)


	//   ....[0]....
.L_142:
        /*009c*/ 	.word	0x00000140


	//   ....[1]....
        /*00a0*/ 	.word	0x00000ba0


	//----- nvinfo : EIATTR_CBANK_PARAM_SIZE
	.align		4
.L_143:
        /*00a4*/ 	.byte	0x03, 0x19
        /*00a6*/ 	.short	0x0028


	//----- nvinfo : EIATTR_PARAM_CBANK
	.align		4
        /*00a8*/ 	.byte	0x04, 0x0a
        /*00aa*/ 	.short	(.L_145 - .L_144)
	.align		4
.L_144:
        /*00ac*/ 	.word	index@(.nv.constant0._Z16kernel_broadcastPfS_iiiiii)
        /*00b0*/ 	.short	0x0380
        /*00b2*/ 	.short	0x0028


	//----- nvinfo : EIATTR_SW_WAR
	.align		4
.L_145:
        /*00b4*/ 	.byte	0x04, 0x36
        /*00b6*/ 	.short	(.L_147 - .L_146)
.L_146:
        /*00b8*/ 	.word	0x00000008
.L_147:


//--------------------- .nv.info._Z10kernel_sumPfS_iiiiii --------------------------
	.section	.nv.info._Z10kernel_sumPfS_iiiiii,"",@"SHT_CUDA_INFO"
	.sectionflags	@""
	.align	4


	//----- nvinfo : EIATTR_CUDA_API_VERSION
	.align		4
        /*0000*/ 	.byte	0x04, 0x37
        /*0002*/ 	.short	(.L_149 - .L_148)
.L_148:
        /*0004*/ 	.word	0x00000082


	//----- nvinfo : EIATTR_KPARAM_INFO
	.align		4
.L_149:
        /*0008*/ 	.byte	0x04, 0x17
        /*000a*/ 	.short	(.L_151 - .L_150)
.L_150:
        /*000c*/ 	.word	0x00000000
        /*0010*/ 	.short	0x0007
        /*0012*/ 	.short	0x0024
        /*0014*/ 	.byte	0x00, 0xf0, 0x11, 0x00


	//----- nvinfo : EIATTR_KPARAM_INFO
	.align		4
.L_151:
        /*0018*/ 	.byte	0x04, 0x17
        /*001a*/ 	.short	(.L_153 - .L_152)
.L_152:
        /*001c*/ 	.word	0x00000000
        /*0020*/ 	.short	0x0006
        /*0022*/ 	.short	0x0020
        /*0024*/ 	.byte	0x00, 0xf0, 0x11, 0x00


	//----- nvinfo : EIATTR_KPARAM_INFO
	.align		4
.L_153:
        /*0028*/ 	.byte	0x04, 0x17
        /*002a*/ 	.short	(.L_155 - .L_154)
.L_154:
        /*002c*/ 	.word	0x00000000
        /*0030*/ 	.short	0x0005
        /*0032*/ 	.short	0x001c
        /*0034*/ 	.byte	0x00, 0xf0, 0x11, 0x00


	//----- nvinfo : EIATTR_KPARAM_INFO
	.align		4
.L_155:
        /*0038*/ 	.byte	0x04, 0x17
        /*003a*/ 	.short	(.L_157 - .L_156)
.L_156:
        /*003c*/ 	.word	0x00000000
        /*0040*/ 	.short	0x0004
        /*0042*/ 	.short	0x0018
        /*0044*/ 	.byte	0x00, 0xf0, 0x11, 0x00


	//----- nvinfo : EIATTR_KPARAM_INFO
	.align		4
.L_157:
        /*0048*/ 	.byte	0x04, 0x17
        /*004a*/ 	.short	(.L_159 - .L_158)
.L_158:
        /*004c*/ 	.word	0x00000000
        /*0050*/ 	.short	0x0003
        /*0052*/ 	.short	0x0014
        /*0054*/ 	.byte	0x00, 0xf0, 0x11, 0x00


	//----- nvinfo : EIATTR_KPARAM_INFO
	.align		4
.L_159:
        /*0058*/ 	.byte	0x04, 0x17
        /*005a*/ 	.short	(.L_161 - .L_160)
.L_160:
        /*005c*/ 	.word	0x00000000
        /*0060*/ 	.short	0x0002
        /*0062*/ 	.short	0x0010
        /*0064*/ 	.byte	0x00, 0xf0, 0x11, 0x00


	//----- nvinfo : EIATTR_KPARAM_INFO
	.align		4
.L_161:
        /*0068*/ 	.byte	0x04, 0x17
        /*006a*/ 	.short	(.L_163 - .L_162)
.L_162:
        /*006c*/ 	.word	0x00000000
        /*0070*/ 	.short	0x0001
        /*0072*/ 	.short	0x0008
        /*0074*/ 	.byte	0x00, 0xf5, 0x21, 0x00


	//----- nvinfo : EIATTR_KPARAM_INFO
	.align		4
.L_163:
        /*0078*/ 	.byte	0x04, 0x17
        /*007a*/ 	.short	(.L_165 - .L_164)
.L_164:
        /*007c*/ 	.word	0x00000000
        /*0080*/ 	.short	0x0000
        /*0082*/ 	.short	0x0000
        /*0084*/ 	.byte	0x00, 0xf5, 0x21, 0x00


	//----- nvinfo : EIATTR_SPARSE_MMA_MASK
	.align		4
.L_165:
        /*0088*/ 	.byte	0x03, 0x50
        /*008a*/ 	.short	0x0000


	//----- nvinfo : EIATTR_MAXREG_COUNT
	.align		4
        /*008c*/ 	.byte	0x03, 0x1b
        /*008e*/ 	.short	0x00ff


	//----- nvinfo : EIATTR_MERCURY_ISA_VERSION
	.align		4
        /*0090*/ 	.byte	0x03, 0x5f
        /*0092*/ 	.short	0x0101


	//----- nvinfo : EIATTR_VRC_CTA_INIT_COUNT
	.align		4
        /*0094*/ 	.byte	0x02, 0x4a
	.zero		1
	.zero		1


	//----- nvinfo : EIATTR_EXIT_INSTR_OFFSETS
	.align		4
        /*0098*/ 	.byte	0x04, 0x1c
        /*009a*/ 	.short	(.L_167 - .L_166)


	//   ....[0]....
.L_166:
        /*009c*/ 	.word	0x00000600


	//   ....[1]....
        /*00a0*/ 	.word	0x00000e80


	//----- nvinfo : EIATTR_CBANK_PARAM_SIZE
	.align		4
.L_167:
        /*00a4*/ 	.byte	0x03, 0x19
        /*00a6*/ 	.short	0x0028


	//----- nvinfo : EIATTR_PARAM_CBANK
	.align		4
        /*00a8*/ 	.byte	0x04, 0x0a
        /*00aa*/ 	.short	(.L_169 - .L_168)
	.align		4
.L_168:
        /*00ac*/ 	.word	index@(.nv.constant0._Z10kernel_sumPfS_iiiiii)
        /*00b0*/ 	.short	0x0380
        /*00b2*/ 	.short	0x0028


	//----- nvinfo : EIATTR_SW_WAR
	.align		4
.L_169:
        /*00b4*/ 	.byte	0x04, 0x36
        /*00b6*/ 	.short	(.L_171 - .L_170)
.L_170:
        /*00b8*/ 	.word	0x00000008
.L_171:


//--------------------- .nv.info._Z10kernel_logPfS_iii --------------------------
	.section	.nv.info._Z10kernel_logPfS_iii,"",@"SHT_CUDA_INFO"
	.sectionflags	@""
	.align	4


	//----- nvinfo : EIATTR_CUDA_API_VERSION
	.align		4
        /*0000*/ 	.byte	0x04, 0x37
        /*0002*/ 	.short	(.L_173 - .L_172)
.L_172:
        /*0004*/ 	.word	0x00000082


	//----- nvinfo : EIATTR_KPARAM_INFO
	.align		4
.L_173:
        /*0008*/ 	.byte	0x04, 0x17
        /*000a*/ 	.short	(.L_175 - .L_174)
.L_174:
        /*000c*/ 	.word	0x00000000
        /*0010*/ 	.short	0x0004
        /*0012*/ 	.short	0x0018
        /*0014*/ 	.byte	0x00, 0xf0, 0x11, 0x00


	//----- nvinfo : EIATTR_KPARAM_INFO
	.align		4
.L_175:
        /*0018*/ 	.byte	0x04, 0x17
        /*001a*/ 	.short	(.L_177 - .L_176)
.L_176:
        /*001c*/ 	.word	0x00000000
        /*0020*/ 	.short	0x0003
        /*0022*/ 	.short	0x0014
        /*0024*/ 	.byte	0x00, 0xf0, 0x11, 0x00


	//----- nvinfo : EIATTR_KPARAM_INFO
	.align		4
.L_177:
        /*0028*/ 	.byte	0x04, 0x17
        /*002a*/ 	.short	(.L_179 - .L_178)
.L_178:
        /*002c*/ 	.word	0x00000000
        /*0030*/ 	.short	0x0002
        /*0032*/ 	.short	0x0010
        /*0034*/ 	.byte	0x00, 0xf0, 0x11, 0x00


	//----- nvinfo : EIATTR_KPARAM_INFO
	.align		4
.L_179:
        /*0038*/ 	.byte	0x04, 0x17
        /*003a*/ 	.short	(.L_181 - .L_180)
.L_180:
        /*003c*/ 	.word	0x00000000
        /*0040*/ 	.short	0x0001
        /*0042*/ 	.short	0x0008
        /*0044*/ 	.byte	0x00, 0xf5, 0x21, 0x00


	//----- nvinfo : EIATTR_KPARAM_INFO
	.align		4
.L_181:
        /*0048*/ 	.byte	0x04, 0x17
        /*004a*/ 	.short	(.L_183 - .L_182)
.L_182:
        /*004c*/ 	.word	0x00000000
        /*0050*/ 	.short	0x0000
        /*0052*/ 	.short	0x0000
        /*0054*/ 	.byte	0x00, 0xf5, 0x21, 0x00


	//----- nvinfo : EIATTR_SPARSE_MMA_MASK
	.align		4
.L_183:
        /*0058*/ 	.byte	0x03, 0x50
        /*005a*/ 	.short	0x0000


	//----- nvinfo : EIATTR_MAXREG_COUNT
	.align		4
        /*005c*/ 	.byte	0x03, 0x1b
        /*005e*/ 	.short	0x00ff


	//----- nvinfo : EIATTR_MERCURY_ISA_VERSION
	.align		4
        /*0060*/ 	.byte	0x03, 0x5f
        /*0062*/ 	.short	0x0101


	//----- nvinfo : EIATTR_VRC_CTA_INIT_COUNT
	.align		4
        /*0064*/ 	.byte	0x02, 0x4a
	.zero		1
	.zero		1


	//----- nvinfo : EIATTR_EXIT_INSTR_OFFSETS
	.align		4
        /*0068*/ 	.byte	0x04, 0x1c
        /*006a*/ 	.short	(.L_185 - .L_184)


	//   ....[0]....
.L_184:
        /*006c*/ 	.word	0x00000120


	//   ....[1]....
        /*0070*/ 	.word	0x00000360


	//----- nvinfo : EIATTR_CBANK_PARAM_SIZE
	.align		4
.L_185:
        /*0074*/ 	.byte	0x03, 0x19
        /*0076*/ 	.short	0x001c


	//----- nvinfo : EIATTR_PARAM_CBANK
	.align		4
        /*0078*/ 	.byte	0x04, 0x0a
        /*007a*/ 	.short	(.L_187 - .L_186)
	.align		4
.L_186:
        /*007c*/ 	.word	index@(.nv.constant0._Z10kernel_logPfS_iii)
        /*0080*/ 	.short	0x0380
        /*0082*/ 	.short	0x001c


	//----- nvinfo : EIATTR_SW_WAR
	.align		4
.L_187:
        /*0084*/ 	.byte	0x04, 0x36
        /*0086*/ 	.short	(.L_189 - .L_188)
.L_188:
        /*0088*/ 	.word	0x00000008
.L_189:


//--------------------- .nv.info._Z10kernel_expPfS_iii --------------------------
	.section	.nv.info._Z10kernel_expPfS_iii,"",@"SHT_CUDA_INFO"
	.sectionflags	@""
	.align	4


	//----- nvinfo : EIATTR_CUDA_API_VERSION
	.align		4
        /*0000*/ 	.byte	0x04, 0x37
        /*0002*/ 	.short	(.L_191 - .L_190)
.L_190:
        /*0004*/ 	.word	0x00000082


	//----- nvinfo : EIATTR_KPARAM_INFO
	.align		4
.L_191:
        /*0008*/ 	.byte	0x04, 0x17
        /*000a*/ 	.short	(.L_193 - .L_192)
.L_192:
        /*000c*/ 	.word	0x00000000
        /*0010*/ 	.short	0x0004
        /*0012*/ 	.short	0x0018
        /*0014*/ 	.byte	0x00, 0xf0, 0x11, 0x00


	//----- nvinfo : EIATTR_KPARAM_INFO
	.align		4
.L_193:
        /*0018*/ 	.byte	0x04, 0x17
        /*001a*/ 	.short	(.L_195 - .L_194)
.L_194:
        /*001c*/ 	.word	0x00000000
        /*0020*/ 	.short	0x0003
        /*0022*/ 	.short	0x0014
        /*0024*/ 	.byte	0x00, 0xf0, 0x11, 0x00


	//----- nvinfo : EIATTR_KPARAM_INFO
	.align		4
.L_195:
        /*0028*/ 	.byte	0x04, 0x17
        /*002a*/ 	.short	(.L_197 - .L_196)
.L_196:
        /*002c*/ 	.word	0x00000000
        /*0030*/ 	.short	0x0002
        /*0032*/ 	.short	0x0010
        /*0034*/ 	.byte	0x00, 0xf0, 0x11, 0x00


	//----- nvinfo : EIATTR_KPARAM_INFO
	.align		4
.L_197:
        /*0038*/ 	.byte	0x04, 0x17
        /*003a*/ 	.short	(.L_199 - .L_198)
.L_198:
        /*003c*/ 	.word	0x00000000
        /*0040*/ 	.short	0x0001
        /*0042*/ 	.short	0x0008
        /*0044*/ 	.byte	0x00, 0xf5, 0x21, 0x00


	//----- nvinfo : EIATTR_KPARAM_INFO
	.align		4
.L_199:
        /*0048*/ 	.byte	0x04, 0x17
        /*004a*/ 	.short	(.L_201 - .L_200)
.L_200:
        /*004c*/ 	.word	0x00000000
        /*0050*/ 	.short	0x0000
        /*0052*/ 	.short	0x0000
        /*0054*/ 	.byte	0x00, 0xf5, 0x21, 0x00


	//----- nvinfo : EIATTR_SPARSE_MMA_MASK
	.align		4
.L_201:
        /*0058*/ 	.byte	0x03, 0x50
        /*005a*/ 	.short	0x0000


	//----- nvinfo : EIATTR_MAXREG_COUNT
	.align		4
        /*005c*/ 	.byte	0x03, 0x1b
        /*005e*/ 	.short	0x00ff


	//----- nvinfo : EIATTR_MERCURY_ISA_VERSION
	.align		4
        /*0060*/ 	.byte	0x03, 0x5f
        /*0062*/ 	.short	0x0101


	//----- nvinfo : EIATTR_VRC_CTA_INIT_COUNT
	.align		4
        /*0064*/ 	.byte	0x02, 0x4a
	.zero		1
	.zero		1


	//----- nvinfo : EIATTR_EXIT_INSTR_OFFSETS
	.align		4
        /*0068*/ 	.byte	0x04, 0x1c
        /*006a*/ 	.short	(.L_203 - .L_202)


	//   ....[0]....
.L_202:
        /*006c*/ 	.word	0x00000120


	//   ....[1]....
        /*0070*/ 	.word	0x00000260


	//----- nvinfo : EIATTR_CBANK_PARAM_SIZE
	.align		4
.L_203:
        /*0074*/ 	.byte	0x03, 0x19
        /*0076*/ 	.short	0x001c


	//----- nvinfo : EIATTR_PARAM_CBANK
	.align		4
        /*0078*/ 	.byte	0x04, 0x0a
        /*007a*/ 	.short	(.L_205 - .L_204)
	.align		4
.L_204:
        /*007c*/ 	.word	index@(.nv.constant0._Z10kernel_expPfS_iii)
        /*0080*/ 	.short	0x0380
        /*0082*/ 	.short	0x001c


	//----- nvinfo : EIATTR_SW_WAR
	.align		4
.L_205:
        /*0084*/ 	.byte	0x04, 0x36
        /*0086*/ 	.short	(.L_207 - .L_206)
.L_206:
        /*0088*/ 	.word	0x00000008
.L_207:


//--------------------- .nv.info._Z10kernel_divPfS_S_iii --------------------------
	.section	.nv.info._Z10kernel_divPfS_S_iii,"",@"SHT_CUDA_INFO"
	.sectionflags	@""
	.align	4


	//----- nvinfo : EIATTR_CUDA_API_VERSION
	.align		4
        /*0000*/ 	.byte	0x04, 0x37
        /*0002*/ 	.short	(.L_209 - .L_208)
.L_208:
        /*0004*/ 	.word	0x00000082


	//----- nvinfo : EIATTR_KPARAM_INFO
	.align		4
.L_209:
        /*0008*/ 	.byte	0x04, 0x17
        /*000a*/ 	.short	(.L_211 - .L_210)
.L_210:
        /*000c*/ 	.word	0x00000000
        /*0010*/ 	.short	0x0005
        /*0012*/ 	.short	0x0020
        /*0014*/ 	.byte	0x00, 0xf0, 0x11, 0x00


	//----- nvinfo : EIATTR_KPARAM_INFO
	.align		4
.L_211:
        /*0018*/ 	.byte	0x04, 0x17
        /*001a*/ 	.short	(.L_213 - .L_212)
.L_212:
        /*001c*/ 	.word	0x00000000
        /*0020*/ 	.short	0x0004
        /*0022*/ 	.short	0x001c
        /*0024*/ 	.byte	0x00, 0xf0, 0x11, 0x00


	//----- nvinfo : EIATTR_KPARAM_INFO
	.align		4
.L_213:
        /*0028*/ 	.byte	0x04, 0x17
        /*002a*/ 	.short	(.L_215 - .L_214)
.L_214:
        /*002c*/ 	.word	0x00000000
        /*0030*/ 	.short	0x0003
        /*0032*/ 	.short	0x0018
        /*0034*/ 	.byte	0x00, 0xf0, 0x11, 0x00


	//----- nvinfo : EIATTR_KPARAM_INFO
	.align		4
.L_215:
        /*0038*/ 	.byte	0x04, 0x17
        /*003a*/ 	.short	(.L_217 - .L_216)
.L_216:
        /*003c*/ 	.word	0x00000000
        /*0040*/ 	.short	0x0002
        /*0042*/ 	.short	0x0010
        /*0044*/ 	.byte	0x00, 0xf5, 0x21, 0x00


	//----- nvinfo : EIATTR_KPARAM_INFO
	.align		4
.L_217:
        /*0048*/ 	.byte	0x04, 0x17
        /*004a*/ 	.short	(.L_219 - .L_218)
.L_218:
        /*004c*/ 	.word	0x00000000
        /*0050*/ 	.short	0x0001
        /*0052*/ 	.short	0x0008
        /*0054*/ 	.byte	0x00, 0xf5, 0x21, 0x00


	//----- nvinfo : EIATTR_KPARAM_INFO
	.align		4
.L_219:
        /*0058*/ 	.byte	0x04, 0x17
        /*005a*/ 	.short	(.L_221 - .L_220)
.L_220:
        /*005c*/ 	.word	0x00000000
        /*0060*/ 	.short	0x0000
        /*0062*/ 	.short	0x0000
        /*0064*/ 	.byte	0x00, 0xf5, 0x21, 0x00


	//----- nvinfo : EIATTR_SPARSE_MMA_MASK
	.align		4
.L_221:
        /*0068*/ 	.byte	0x03, 0x50
        /*006a*/ 	.short	0x0000


	//----- nvinfo : EIATTR_MAXREG_COUNT
	.align		4
        /*006c*/ 	.byte	0x03, 0x1b
        /*006e*/ 	.short	0x00ff


	//----- nvinfo : EIATTR_MERCURY_ISA_VERSION
	.align		4
        /*0070*/ 	.byte	0x03, 0x5f
        /*0072*/ 	.short	0x0101


	//----- nvinfo : EIATTR_VRC_CTA_INIT_COUNT
	.align		4
        /*0074*/ 	.byte	0x02, 0x4a
	.zero		1
	.zero		1


	//----- nvinfo : EIATTR_EXIT_INSTR_OFFSETS
	.align		4
        /*0078*/ 	.byte	0x04, 0x1c
        /*007a*/ 	.short	(.L_223 - .L_222)


	//   ....[0]....
.L_222:
        /*007c*/ 	.word	0x00000120


	//   ....[1]....
        /*0080*/ 	.word	0x000002c0


	//----- nvinfo : EIATTR_CRS_STACK_SIZE
	.align		4
.L_223:
        /*0084*/ 	.byte	0x04, 0x1e
        /*0086*/ 	.short	(.L_225 - .L_224)
.L_224:
        /*0088*/ 	.word	0x00000000


	//----- nvinfo : EIATTR_CBANK_PARAM_SIZE
	.align		4
.L_225:
        /*008c*/ 	.byte	0x03, 0x19
        /*008e*/ 	.short	0x0024


	//----- nvinfo : EIATTR_PARAM_CBANK
	.align		4
        /*0090*/ 	.byte	0x04, 0x0a
        /*0092*/ 	.short	(.L_227 - .L_226)
	.align		4
.L_226:
        /*0094*/ 	.word	index@(.nv.constant0._Z10kernel_divPfS_S_iii)
        /*0098*/ 	.short	0x0380
        /*009a*/ 	.short	0x0024


	//----- nvinfo : EIATTR_SW_WAR
	.align		4
.L_227:
        /*009c*/ 	.byte	0x04, 0x36
        /*009e*/ 	.short	(.L_229 - .L_228)
.L_228:
        /*00a0*/ 	.word	0x00000008
.L_229:


//--------------------- .nv.info._Z10kernel_mulPfS_S_iii --------------------------
	.section	.nv.info._Z10kernel_mulPfS_S_iii,"",@"SHT_CUDA_INFO"
	.sectionflags	@""
	.align	4


	//----- nvinfo : EIATTR_CUDA_API_VERSION
	.align		4
        /*0000*/ 	.byte	0x04, 0x37
        /*0002*/ 	.short	(.L_231 - .L_230)
.L_230:
        /*0004*/ 	.word	0x00000082


	//----- nvinfo : EIATTR_KPARAM_INFO
	.align		4
.L_231:
        /*0008*/ 	.byte	0x04, 0x17
        /*000a*/ 	.short	(.L_233 - .L_232)
.L_232:
        /*000c*/ 	.word	0x00000000
        /*0010*/ 	.short	0x0005
        /*0012*/ 	.short	0x0020
        /*0014*/ 	.byte	0x00, 0xf0, 0x11, 0x00


	//----- nvinfo : EIATTR_KPARAM_INFO
	.align		4
.L_233:
        /*0018*/ 	.byte	0x04, 0x17
        /*001a*/ 	.short	(.L_235 - .L_234)
.L_234:
        /*001c*/ 	.word	0x00000000
        /*0020*/ 	.short	0x0004
        /*0022*/ 	.short	0x001c
        /*0024*/ 	.byte	0x00, 0xf0, 0x11, 0x00


	//----- nvinfo : EIATTR_KPARAM_INFO
	.align		4
.L_235:
        /*0028*/ 	.byte	0x04, 0x17
        /*002a*/ 	.short	(.L_237 - .L_236)
.L_236:
        /*002c*/ 	.word	0x00000000
        /*0030*/ 	.short	0x0003
        /*0032*/ 	.short	0x0018
        /*0034*/ 	.byte	0x00, 0xf0, 0x11, 0x00


	//----- nvinfo : EIATTR_KPARAM_INFO
	.align		4
.L_237:
        /*0038*/ 	.byte	0x04, 0x17
        /*003a*/ 	.short	(.L_239 - .L_238)
.L_238:
        /*003c*/ 	.word	0x00000000
        /*0040*/ 	.short	0x0002
        /*0042*/ 	.short	0x0010
        /*0044*/ 	.byte	0x00, 0xf5, 0x21, 0x00


	//----- nvinfo : EIATTR_KPARAM_INFO
	.align		4
.L_239:
        /*0048*/ 	.byte	0x04, 0x17
        /*004a*/ 	.short	(.L_241 - .L_240)
.L_240:
        /*004c*/ 	.word	0x00000000
        /*0050*/ 	.short	0x0001
        /*0052*/ 	.short	0x0008
        /*0054*/ 	.byte	0x00, 0xf5, 0x21, 0x00


	//----- nvinfo : EIATTR_KPARAM_INFO
	.align		4
.L_241:
        /*0058*/ 	.byte	0x04, 0x17
        /*005a*/ 	.short	(.L_243 - .L_242)
.L_242:
        /*005c*/ 	.word	0x00000000
        /*0060*/ 	.short	0x0000
        /*0062*/ 	.short	0x0000
        /*0064*/ 	.byte	0x00, 0xf5, 0x21, 0x00


	//----- nvinfo : EIATTR_SPARSE_MMA_MASK
	.align		4
.L_243:
        /*0068*/ 	.byte	0x03, 0x50
        /*006a*/ 	.short	0x0000


	//----- nvinfo : EIATTR_MAXREG_COUNT
	.align		4
        /*006c*/ 	.byte	0x03, 0x1b
        /*006e*/ 	.short	0x00ff


	//----- nvinfo : EIATTR_MERCURY_ISA_VERSION
	.align		4
        /*0070*/ 	.byte	0x03, 0x5f
        /*0072*/ 	.short	0x0101


	//----- nvinfo : EIATTR_VRC_CTA_INIT_COUNT
	.align		4
        /*0074*/ 	.byte	0x02, 0x4a
	.zero		1
	.zero		1


	//----- nvinfo : EIATTR_EXIT_INSTR_OFFSETS
	.align		4
        /*0078*/ 	.byte	0x04, 0x1c
        /*007a*/ 	.short	(.L_245 - .L_244)


	//   ....[0]....
.L_244:
        /*007c*/ 	.word	0x00000120


	//   ....[1]....
        /*0080*/ 	.word	0x00000200


	//----- nvinfo : EIATTR_CBANK_PARAM_SIZE
	.align		4
.L_245:
        /*0084*/ 	.byte	0x03, 0x19
        /*0086*/ 	.short	0x0024


	//----- nvinfo : EIATTR_PARAM_CBANK
	.align		4
        /*0088*/ 	.byte	0x04, 0x0a
        /*008a*/ 	.short	(.L_247 - .L_246)
	.align		4
.L_246:
        /*008c*/ 	.word	index@(.nv.constant0._Z10kernel_mulPfS_S_iii)
        /*0090*/ 	.short	0x0380
        /*0092*/ 	.short	0x0024


	//----- nvinfo : EIATTR_SW_WAR
	.align		4
.L_247:
        /*0094*/ 	.byte	0x04, 0x36
        /*0096*/ 	.short	(.L_249 - .L_248)
.L_248:
        /*0098*/ 	.word	0x00000008
.L_249:


//--------------------- .nv.info._Z10kernel_addPfS_S_iii --------------------------
	.section	.nv.info._Z10kernel_addPfS_S_iii,"",@"SHT_CUDA_INFO"
	.sectionflags	@""
	.align	4


	//----- nvinfo : EIATTR_CUDA_API_VERSION
	.align		4
        /*0000*/ 	.byte	0x04, 0x37
        /*0002*/ 	.short	(.L_251 - .L_250)
.L_250:
        /*0004*/ 	.word	0x00000082


	//----- nvinfo : EIATTR_KPARAM_INFO
	.align		4
.L_251:
        /*0008*/ 	.byte	0x04, 0x17
        /*000a*/ 	.short	(.L_253 - .L_252)
.L_252:
        /*000c*/ 	.word	0x00000000
        /*0010*/ 	.short	0x0005
        /*0012*/ 	.short	0x0020
        /*0014*/ 	.byte	0x00, 0xf0, 0x11, 0x00


	//----- nvinfo : EIATTR_KPARAM_INFO
	.align		4
.L_253:
        /*0018*/ 	.byte	0x04, 0x17
        /*001a*/ 	.short	(.L_255 - .L_254)
.L_254:
        /*001c*/ 	.word	0x00000000
        /*0020*/ 	.short	0x0004
        /*0022*/ 	.short	0x001c
        /*0024*/ 	.byte	0x00, 0xf0, 0x11, 0x00


	//----- nvinfo : EIATTR_KPARAM_INFO
	.align		4
.L_255:
        /*0028*/ 	.byte	0x04, 0x17
        /*002a*/ 	.short	(.L_257 - .L_256)
.L_256:
        /*002c*/ 	.word	0x00000000
        /*0030*/ 	.short	0x0003
        /*0032*/ 	.short	0x0018
        /*0034*/ 	.byte	0x00, 0xf0, 0x11, 0x00


	//----- nvinfo : EIATTR_KPARAM_INFO
	.align		4
.L_257:
        /*0038*/ 	.byte	0x04, 0x17
        /*003a*/ 	.short	(.L_259 - .L_258)
.L_258:
        /*003c*/ 	.word	0x00000000
        /*0040*/ 	.short	0x0002
        /*0042*/ 	.short	0x0010
        /*0044*/ 	.byte	0x00, 0xf5, 0x21, 0x00


	//----- nvinfo : EIATTR_KPARAM_INFO
	.align		4
.L_259:
        /*0048*/ 	.byte	0x04, 0x17
        /*004a*/ 	.short	(.L_261 - .L_260)
.L_260:
        /*004c*/ 	.word	0x00000000
        /*0050*/ 	.short	0x0001
        /*0052*/ 	.short	0x0008
        /*0054*/ 	.byte	0x00, 0xf5, 0x21, 0x00


	//----- nvinfo : EIATTR_KPARAM_INFO
	.align		4
.L_261:
        /*0058*/ 	.byte	0x04, 0x17
        /*005a*/ 	.short	(.L_263 - .L_262)
.L_262:
        /*005c*/ 	.word	0x00000000
        /*0060*/ 	.short	0x0000
        /*0062*/ 	.short	0x0000
        /*0064*/ 	.byte	0x00, 0xf5, 0x21, 0x00


	//----- nvinfo : EIATTR_SPARSE_MMA_MASK
	.align		4
.L_263:
        /*0068*/ 	.byte	0x03, 0x50
        /*006a*/ 	.short	0x0000


	//----- nvinfo : EIATTR_MAXREG_COUNT
	.align		4
        /*006c*/ 	.byte	0x03, 0x1b
        /*006e*/ 	.short	0x00ff


	//----- nvinfo : EIATTR_MERCURY_ISA_VERSION
	.align		4
        /*0070*/ 	.byte	0x03, 0x5f
        /*0072*/ 	.short	0x0101


	//----- nvinfo : EIATTR_VRC_CTA_INIT_COUNT
	.align		4
        /*0074*/ 	.byte	0x02, 0x4a
	.zero		1
	.zero		1


	//----- nvinfo : EIATTR_EXIT_INSTR_OFFSETS
	.align		4
        /*0078*/ 	.byte	0x04, 0x1c
        /*007a*/ 	.short	(.L_265 - .L_264)


	//   ....[0]....
.L_264:
        /*007c*/ 	.word	0x00000120


	//   ....[1]....
        /*0080*/ 	.word	0x00000200


	//----- nvinfo : EIATTR_CBANK_PARAM_SIZE
	.align		4
.L_265:
        /*0084*/ 	.byte	0x03, 0x19
        /*0086*/ 	.short	0x0024


	//----- nvinfo : EIATTR_PARAM_CBANK
	.align		4
        /*0088*/ 	.byte	0x04, 0x0a
        /*008a*/ 	.short	(.L_267 - .L_266)
	.align		4
.L_266:
        /*008c*/ 	.word	index@(.nv.constant0._Z10kernel_addPfS_S_iii)
        /*0090*/ 	.short	0x0380
        /*0092*/ 	.short	0x0024


	//----- nvinfo : EIATTR_SW_WAR
	.align		4
.L_267:
        /*0094*/ 	.byte	0x04, 0x36
        /*0096*/ 	.short	(.L_269 - .L_268)
.L_268:
        /*0098*/ 	.word	0x00000008
.L_269:


//--------------------- .nv.callgraph             --------------------------
	.section	.nv.callgraph,"",@"SHT_CUDA_CALLGRAPH"
	.align	4
	.sectionentsize	8
	.align		4
        /*0000*/ 	.word	0x00000000
	.align		4
        /*0004*/ 	.word	0xffffffff
	.align		4
        /*0008*/ 	.word	0x00000000
	.align		4
        /*000c*/ 	.word	0xfffffffe
	.align		4
        /*0010*/ 	.word	0x00000000
	.align		4
        /*0014*/ 	.word	0xfffffffd
	.align		4
        /*0018*/ 	.word	0x00000000
	.align		4
        /*001c*/ 	.word	0xfffffffc


//--------------------- .text._Z17kernel_mul_scalarPfS_fiii --------------------------
	.section	.text._Z17kernel_mul_scalarPfS_fiii,"ax",@progbits
	.align	128
        .global         _Z17kernel_mul_scalarPfS_fiii
        .type           _Z17kernel_mul_scalarPfS_fiii,@function
        .size           _Z17kernel_mul_scalarPfS_fiii,(.L_x_38 - _Z17kernel_mul_scalarPfS_fiii)
        .other          _Z17kernel_mul_scalarPfS_fiii,@"STO_CUDA_ENTRY STV_DEFAULT"
_Z17kernel_mul_scalarPfS_fiii:
.text._Z17kernel_mul_scalarPfS_fiii:
[----:B------:R-:W-:Y:S01]  /*0000*/  LDC R1, c[0x0][0x37c] ;  /* 0x0000df00ff017b82 */ /* 0x000fe20000000800 */
[----:B------:R-:W0:Y:S07]  /*0010*/  S2R R2, SR_TID.Y ;  /* 0x0000000000027919 */ /* 0x000e2e0000002200 */
[----:B------:R-:W1:Y:S01]  /*0020*/  LDC R0, c[0x0][0x368] ;  /* 0x0000da00ff007b82 */ /* 0x000e620000000800 */
[----:B------:R-:W2:Y:S01]  /*0030*/  LDCU.64 UR8, c[0x0][0x398] ;  /* 0x00007300ff0877ac */ /* 0x000ea20008000a00 */
[----:B------:R-:W1:Y:S01]  /*0040*/  S2R R3, SR_TID.Z ;  /* 0x0000000000037919 */ /* 0x000e620000002300 */
[----:B------:R-:W3:Y:S01]  /*0050*/  LDCU UR7, c[0x0][0x394] ;  /* 0x00007280ff0777ac */ /* 0x000ee20008000800 */
[----:B------:R-:W4:Y:S04]  /*0060*/  S2R R7, SR_TID.X ;  /* 0x0000000000077919 */ /* 0x000f280000002100 */
[----:B------:R-:W0:Y:S08]  /*0070*/  S2UR UR5, SR_CTAID.Y ;  /* 0x00000000000579c3 */ /* 0x000e300000002600 */
[----:B------:R-:W0:Y:S08]  /*0080*/  LDC R5, c[0x0][0x364] ;  /* 0x0000d900ff057b82 */ /* 0x000e300000000800 */
[----:B------:R-:W1:Y:S08]  /*0090*/  S2UR UR4, SR_CTAID.Z ;  /* 0x00000000000479c3 */ /* 0x000e700000002700 */
[----:B------:R-:W4:Y:S08]  /*00a0*/  S2UR UR6, SR_CTAID.X ;  /* 0x00000000000679c3 */ /* 0x000f300000002500 */
[----:B------:R-:W4:Y:S01]  /*00b0*/  LDC R4, c[0x0][0x360] ;  /* 0x0000d800ff047b82 */ /* 0x000f220000000800 */
[----:B0-----:R-:W-:-:S05]  /*00c0*/  IMAD R5, R5, UR5, R2 ;  /* 0x0000000505057c24 */ /* 0x001fca000f8e0202 */
[----:B--2---:R-:W-:Y:S01]  /*00d0*/  ISETP.GE.AND P0, PT, R5, UR8, PT ;  /* 0x0000000805007c0c */ /* 0x004fe2000bf06270 */
[----:B-1----:R-:W-:-:S05]  /*00e0*/  IMAD R0, R0, UR4, R3 ;  /* 0x0000000400007c24 */ /* 0x002fca000f8e0203 */
[----:B------:R-:W-:Y:S01]  /*00f0*/  ISETP.GE.OR P0, PT, R0, UR9, P0 ;  /* 0x0000000900007c0c */ /* 0x000fe20008706670 */
[----:B----4-:R-:W-:-:S05]  /*0100*/  IMAD R4, R4, UR6, R7 ;  /* 0x0000000604047c24 */ /* 0x010fca000f8e0207 */
[----:B---3--:R-:W-:-:S13]  /*0110*/  ISETP.GE.OR P0, PT, R4, UR7, P0 ;  /* 0x0000000704007c0c */ /* 0x008fda0008706670 */
[----:B------:R-:W-:Y:S05]  /*0120*/  @P0 EXIT ;  /* 0x000000000000094d */ /* 0x000fea0003800000 */
[----:B------:R-:W0:Y:S01]  /*0130*/  LDC.64 R2, c[0x0][0x388] ;  /* 0x0000e200ff027b82 */ /* 0x000e220000000a00 */
[----:B------:R-:W1:Y:S01]  /*0140*/  LDCU.64 UR4, c[0x0][0x358] ;  /* 0x00006b00ff0477ac */ /* 0x000e620008000a00 */
[----:B------:R-:W-:Y:S01]  /*0150*/  IMAD R5, R0, UR8, R5 ;  /* 0x0000000800057c24 */ /* 0x000fe2000f8e0205 */
[----:B------:R-:W2:Y:S03]  /*0160*/  LDCU UR6, c[0x0][0x390] ;  /* 0x00007200ff0677ac */ /* 0x000ea60008000800 */
[----:B------:R-:W-:Y:S02]  /*0170*/  IMAD R7, R5, UR7, R4 ;  /* 0x0000000705077c24 */ /* 0x000fe4000f8e0204 */
[----:B------:R-:W3:Y:S02]  /*0180*/  LDC.64 R4, c[0x0][0x380] ;  /* 0x0000e000ff047b82 */ /* 0x000ee40000000a00 */
[----:B0-----:R-:W-:-:S06]  /*0190*/  IMAD.WIDE R2, R7, 0x4, R2 ;  /* 0x0000000407027825 */ /* 0x001fcc00078e0202 */
[----:B-1----:R-:W2:Y:S01]  /*01a0*/  LDG.E R2, desc[UR4][R2.64] ;  /* 0x0000000402027981 */ /* 0x002ea2000c1e1900 */
[----:B---3--:R-:W-:-:S04]  /*01b0*/  IMAD.WIDE R4, R7, 0x4, R4 ;  /* 0x0000000407047825 */ /* 0x008fc800078e0204 */
[----:B--2---:R-:W-:-:S05]  /*01c0*/  FMUL R7, R2, UR6 ;  /* 0x0000000602077c20 */ /* 0x004fca0008400000 */
[----:B------:R-:W-:Y:S01]  /*01d0*/  STG.E desc[UR4][R4.64], R7 ;  /* 0x0000000704007986 */ /* 0x000fe2000c101904 */
[----:B------:R-:W-:Y:S05]  /*01e0*/  EXIT ;  /* 0x000000000000794d */ /* 0x000fea0003800000 */
.L_x_0:
[----:B------:R-:W-:-:S00]  /*01f0*/  BRA `(.L_x_0) ;  /* 0xfffffffc00fc7947 */ /* 0x000fc0000383ffff */
[----:B------:R-:W-:-:S00]  /*0200*/  NOP ;  /* 0x0000000000007918 */ /* 0x000fc00000000000 */
[----:B------:R-:W-:-:S00]  /*0210*/  NOP ;  /* 0x0000000000007918 */ /* 0x000fc00000000000 */
[----:B------:R-:W-:-:S00]  /*0220*/  NOP ;  /* 0x0000000000007918 */ /* 0x000fc00000000000 */
[----:B------:R-:W-:-:S00]  /*0230*/  NOP ;  /* 0x0000000000007918 */ /* 0x000fc00000000000 */
[----:B------:R-:W-:-:S00]  /*0240*/  NOP ;  /* 0x0000000000007918 */ /* 0x000fc00000000000 */
[----:B------:R-:W-:-:S00]  /*0250*/  NOP ;  /* 0x0000000000007918 */ /* 0x000fc00000000000 */
[----:B------:R-:W-:-:S00]  /*0260*/  NOP ;  /* 0x0000000000007918 */ /* 0x000fc00000000000 */
[----:B------:R-:W-:-:S00]  /*0270*/  NOP ;  /* 0x0000000000007918 */ /* 0x000fc00000000000 */
.L_x_38:


//--------------------- .text._Z13kernel_matmulPfS_S_iiii --------------------------
	.section	.text._Z13kernel_matmulPfS_S_iiii,"ax",@progbits
	.align	128
        .global         _Z13kernel_matmulPfS_S_iiii
        .type           _Z13kernel_matmulPfS_S_iiii,@function
        .size           _Z13kernel_matmulPfS_S_iiii,(.L_x_39 - _Z13kernel_matmulPfS_S_iiii)
        .other          _Z13kernel_matmulPfS_S_iiii,@"STO_CUDA_ENTRY STV_DEFAULT"
_Z13kernel_matmulPfS_S_iiii:
.text._Z13kernel_matmulPfS_S_iiii:
[----:B------:R-:W-:Y:S01]  /*0000*/  LDC R1, c[0x0][0x37c] ;  /* 0x0000df00ff017b82 */ /* 0x000fe20000000800 */
[----:B------:R-:W0:Y:S07]  /*0010*/  S2R R5, SR_TID.Y ;  /* 0x0000000000057919 */ /* 0x000e2e0000002200 */
[----:B------:R-:W1:Y:S01]  /*0020*/  LDC R2, c[0x0][0x368] ;  /* 0x0000da00ff027b82 */ /* 0x000e620000000800 */
[----:B------:R-:W2:Y:S01]  /*0030*/  LDCU UR8, c[0x0][0x3a0] ;  /* 0x00007400ff0877ac */ /* 0x000ea20008000800 */
[----:B------:R-:W1:Y:S01]  /*0040*/  S2R R3, SR_TID.Z ;  /* 0x0000000000037919 */ /* 0x000e620000002300 */
[----:B------:R-:W3:Y:S05]  /*0050*/  S2R R4, SR_TID.X ;  /* 0x0000000000047919 */ /* 0x000eea0000002100 */
[----:B------:R-:W0:Y:S08]  /*0060*/  S2UR UR7, SR_CTAID.Y ;  /* 0x00000000000779c3 */ /* 0x000e300000002600 */
[----:B------:R-:W0:Y:S01]  /*0070*/  LDC R0, c[0x0][0x364] ;  /* 0x0000d900ff007b82 */ /* 0x000e220000000800 */
[----:B------:R-:W4:Y:S07]  /*0080*/  LDCU UR5, c[0x0][0x360] ;  /* 0x00006c00ff0577ac */ /* 0x000f2e0008000800 */
[----:B------:R-:W4:Y:S08]  /*0090*/  S2UR UR4, SR_CTAID.X ;  /* 0x00000000000479c3 */ /* 0x000f300000002500 */
[----:B------:R-:W1:Y:S08]  /*00a0*/  S2UR UR6, SR_CTAID.Z ;  /* 0x00000000000679c3 */ /* 0x000e700000002700 */
[----:B------:R-:W5:Y:S01]  /*00b0*/  LDC.64 R12, c[0x0][0x398] ;  /* 0x0000e600ff0c7b82 */ /* 0x000f620000000a00 */
[----:B0-----:R-:W-:Y:S01]  /*00c0*/  IMAD R0, R0, UR7, R5 ;  /* 0x0000000700007c24 */ /* 0x001fe2000f8e0205 */
[----:B----4-:R-:W-:Y:S01]  /*00d0*/  UIMAD UR4, UR4, UR5, URZ ;  /* 0x00000005040472a4 */ /* 0x010fe2000f8e02ff */
[----:B-1----:R-:W-:-:S05]  /*00e0*/  IMAD R2, R2, UR6, R3 ;  /* 0x0000000602027c24 */ /* 0x002fca000f8e0203 */
[----:B---3--:R-:W-:Y:S02]  /*00f0*/  IADD3 R3, PT, PT, R4, UR4, RZ ;  /* 0x0000000404037c10 */ /* 0x008fe4000fffe0ff */
[----:B-----5:R-:W-:-:S04]  /*0100*/  ISETP.GE.AND P0, PT, R0, R13, PT ;  /* 0x0000000d0000720c */ /* 0x020fc80003f06270 */
[----:B--2---:R-:W-:-:S04]  /*0110*/  ISETP.GE.OR P0, PT, R2, UR8, P0 ;  /* 0x0000000802007c0c */ /* 0x004fc80008706670 */
[----:B------:R-:W-:-:S13]  /*0120*/  ISETP.GE.OR P0, PT, R3, R12, P0 ;  /* 0x0000000c0300720c */ /* 0x000fda0000706670 */
[----:B------:R-:W-:Y:S05]  /*0130*/  @P0 EXIT ;  /* 0x000000000000094d */ /* 0x000fea0003800000 */
[----:B------:R-:W0:Y:S01]  /*0140*/  LDC R5, c[0x0][0x3a4] ;  /* 0x0000e900ff057b82 */ /* 0x000e220000000800 */
[----:B------:R-:W1:Y:S01]  /*0150*/  LDCU.64 UR8, c[0x0][0x358] ;  /* 0x00006b00ff0877ac */ /* 0x000e620008000a00 */
[----:B------:R-:W-:Y:S01]  /*0160*/  HFMA2 R27, -RZ, RZ, 0, 0 ;  /* 0x00000000ff1b7431 */ /* 0x000fe200000001ff */
[----:B0-----:R-:W-:-:S13]  /*0170*/  ISETP.GE.AND P0, PT, R5, 0x1, PT ;  /* 0x000000010500780c */ /* 0x001fda0003f06270 */
[----:B-1----:R-:W-:Y:S05]  /*0180*/  @!P0 BRA `(.L_x_1) ;  /* 0x0000000400d08947 */ /* 0x002fea0003800000 */
[C---:B------:R-:W-:Y:S01]  /*0190*/  ISETP.GE.U32.AND P1, PT, R5.reuse, 0x8, PT ;  /* 0x000000080500780c */ /* 0x040fe20003f26070 */
[----:B------:R-:W-:Y:S01]  /*01a0*/  IMAD R8, R2, R13, R0 ;  /* 0x0000000d02087224 */ /* 0x000fe200078e0200 */
[----:B------:R-:W-:Y:S02]  /*01b0*/  LOP3.LUT R6, R5, 0x7, RZ, 0xc0, !PT ;  /* 0x0000000705067812 */ /* 0x000fe400078ec0ff */
[----:B------:R-:W-:Y:S01]  /*01c0*/  MOV R27, RZ ;  /* 0x000000ff001b7202 */ /* 0x000fe20000000f00 */
[----:B------:R-:W-:Y:S01]  /*01d0*/  IMAD R8, R8, R5, RZ ;  /* 0x0000000508087224 */ /* 0x000fe200078e02ff */
[----:B------:R-:W-:Y:S02]  /*01e0*/  ISETP.NE.AND P0, PT, R6, RZ, PT ;  /* 0x000000ff0600720c */ /* 0x000fe40003f05270 */
[----:B------:R-:W-:-:S05]  /*01f0*/  MOV R7, RZ ;  /* 0x000000ff00077202 */ /* 0x000fca0000000f00 */
[----:B------:R-:W-:Y:S06]  /*0200*/  @!P1 BRA `(.L_x_2) ;  /* 0x0000000000cc9947 */ /* 0x000fec0003800000 */
[----:B------:R-:W0:Y:S01]  /*0210*/  LDCU.64 UR6, c[0x0][0x388] ;  /* 0x00007100ff0677ac */ /* 0x000e220008000a00 */
[----:B------:R-:W-:Y:S01]  /*0220*/  IMAD R9, R12, R5, RZ ;  /* 0x000000050c097224 */ /* 0x000fe200078e02ff */
[----:B------:R-:W-:Y:S02]  /*0230*/  LOP3.LUT R7, R5, 0x7ffffff8, RZ, 0xc0, !PT ;  /* 0x7ffffff805077812 */ /* 0x000fe400078ec0ff */
[----:B------:R-:W-:Y:S01]  /*0240*/  MOV R27, RZ ;  /* 0x000000ff001b7202 */ /* 0x000fe20000000f00 */
[----:B------:R-:W-:Y:S01]  /*0250*/  IMAD R9, R2, R9, R4 ;  /* 0x0000000902097224 */ /* 0x000fe200078e0204 */
[----:B------:R-:W-:Y:S02]  /*0260*/  MOV R4, R8 ;  /* 0x0000000800047202 */ /* 0x000fe40000000f00 */
[----:B------:R-:W-:Y:S02]  /*0270*/  IADD3 R10, PT, PT, -R7, RZ, RZ ;  /* 0x000000ff070a7210 */ /* 0x000fe40007ffe1ff */
[----:B------:R-:W-:Y:S01]  /*0280*/  IADD3 R9, PT, PT, R9, UR4, RZ ;  /* 0x0000000409097c10 */ /* 0x000fe2000fffe0ff */
[----:B0-----:R-:W-:-:S04]  /*0290*/  UIADD3 UR5, UP0, UPT, UR6, 0x10, URZ ;  /* 0x0000001006057890 */ /* 0x001fc8000ff1e0ff */
[----:B------:R-:W-:-:S12]  /*02a0*/  UIADD3.X UR6, UPT, UPT, URZ, UR7, URZ, UP0, !UPT ;  /* 0x00000007ff067290 */ /* 0x000fd800087fe4ff */
.L_x_3:
[----:B------:R-:W0:Y:S01]  /*02b0*/  LDC.64 R22, c[0x0][0x390] ;  /* 0x0000e400ff167b82 */ /* 0x000e220000000a00 */
[----:B------:R-:W-:Y:S02]  /*02c0*/  MOV R14, UR5 ;  /* 0x00000005000e7c02 */ /* 0x000fe40008000f00 */
[----:B------:R-:W-:-:S03]  /*02d0*/  MOV R15, UR6 ;  /* 0x00000006000f7c02 */ /* 0x000fc60008000f00 */
[----:B------:R-:W-:-:S05]  /*02e0*/  IMAD.WIDE R14, R4, 0x4, R14 ;  /* 0x00000004040e7825 */ /* 0x000fca00078e020e */
[----:B------:R-:W2:Y:S04]  /*02f0*/  LDG.E R24, desc[UR8][R14.64+-0x10] ;  /* 0xfffff0080e187981 */ /* 0x000ea8000c1e1900 */
[----:B------:R-:W3:Y:S04]  /*0300*/  LDG.E R26, desc[UR8][R14.64+-0xc] ;  /* 0xfffff4080e1a7981 */ /* 0x000ee8000c1e1900 */
[----:B------:R-:W4:Y:S01]  /*0310*/  LDG.E R29, desc[UR8][R14.64+-0x8] ;  /* 0xfffff8080e1d7981 */ /* 0x000f22000c1e1900 */
[----:B0-----:R-:W-:-:S03]  /*0320*/  IMAD.WIDE R22, R9, 0x4, R22 ;  /* 0x0000000409167825 */ /* 0x001fc600078e0216 */
[----:B------:R-:W5:Y:S04]  /*0330*/  LDG.E R28, desc[UR8][R14.64+-0x4] ;  /* 0xfffffc080e1c7981 */ /* 0x000f68000c1e1900 */
[----:B------:R0:W2:Y:S02]  /*0340*/  LDG.E R25, desc[UR8][R22.64] ;  /* 0x0000000816197981 */ /* 0x0000a4000c1e1900 */
[----:B0-----:R-:W-:-:S05]  /*0350*/  IMAD.WIDE R22, R12, 0x4, R22 ;  /* 0x000000040c167825 */ /* 0x001fca00078e0216 */
[----:B------:R-:W3:Y:S01]  /*0360*/  LDG.E R11, desc[UR8][R22.64] ;  /* 0x00000008160b7981 */ /* 0x000ee2000c1e1900 */
[----:B------:R-:W-:-:S04]  /*0370*/  IMAD.WIDE R18, R12, 0x4, R22 ;  /* 0x000000040c127825 */ /* 0x000fc800078e0216 */
[C---:B------:R-:W-:Y:S02]  /*0380*/  IMAD.WIDE R16, R12.reuse, 0x4, R18 ;  /* 0x000000040c107825 */ /* 0x040fe400078e0212 */
[----:B------:R-:W4:Y:S02]  /*0390*/  LDG.E R18, desc[UR8][R18.64] ;  /* 0x0000000812127981 */ /* 0x000f24000c1e1900 */
[----:B------:R-:W-:Y:S02]  /*03a0*/  IMAD.WIDE R20, R12, 0x4, R16 ;  /* 0x000000040c147825 */ /* 0x000fe400078e0210 */
[----:B------:R2:W5:Y:S04]  /*03b0*/  LDG.E R16, desc[UR8][R16.64] ;  /* 0x0000000810107981 */ /* 0x000568000c1e1900 */
[----:B------:R-:W5:Y:S01]  /*03c0*/  LDG.E R19, desc[UR8][R14.64+0x8] ;  /* 0x000008080e137981 */ /* 0x000f62000c1e1900 */
[----:B--2---:R-:W-:Y:S01]  /*03d0*/  FFMA R17, R24, R25, R27 ;  /* 0x0000001918117223 */ /* 0x004fe2000000001b */
[----:B------:R-:W-:-:S02]  /*03e0*/  IMAD.WIDE R24, R12, 0x4, R20 ;  /* 0x000000040c187825 */ /* 0x000fc400078e0214 */
[----:B------:R0:W2:Y:S02]  /*03f0*/  LDG.E R27, desc[UR8][R20.64] ;  /* 0x00000008141b7981 */ /* 0x0000a4000c1e1900 */
[----:B------:R-:W-:-:S04]  /*0400*/  IMAD.WIDE R22, R12, 0x4, R24 ;  /* 0x000000040c167825 */ /* 0x000fc800078e0218 */
[----:B---3--:R-:W-:Y:S02]  /*0410*/  FFMA R26, R26, R11, R17 ;  /* 0x0000000b1a1a7223 */ /* 0x008fe40000000011 */
[----:B------:R-:W2:Y:S01]  /*0420*/  LDG.E R17, desc[UR8][R14.64] ;  /* 0x000000080e117981 */ /* 0x000ea2000c1e1900 */
[----:B0-----:R-:W-:-:S03]  /*0430*/  IMAD.WIDE R20, R12, 0x4, R22 ;  /* 0x000000040c147825 */ /* 0x001fc600078e0216 */
[----:B------:R-:W3:Y:S04]  /*0440*/  LDG.E R11, desc[UR8][R24.64] ;  /* 0x00000008180b7981 */ /* 0x000ee8000c1e1900 */
[----:B------:R-:W3:Y:S04]  /*0450*/  LDG.E R20, desc[UR8][R20.64] ;  /* 0x0000000814147981 */ /* 0x000ee8000c1e1900 */
[----:B------:R-:W3:Y:S04]  /*0460*/  LDG.E R24, desc[UR8][R14.64+0x4] ;  /* 0x000004080e187981 */ /* 0x000ee8000c1e1900 */
[----:B------:R-:W3:Y:S04]  /*0470*/  LDG.E R25, desc[UR8][R14.64+0xc] ;  /* 0x00000c080e197981 */ /* 0x000ee8000c1e1900 */
[----:B------:R-:W3:Y:S01]  /*0480*/  LDG.E R14, desc[UR8][R22.64] ;  /* 0x00000008160e7981 */ /* 0x000ee2000c1e1900 */
[----:B----4-:R-:W-:Y:S01]  /*0490*/  FFMA R29, R29, R18, R26 ;  /* 0x000000121d1d7223 */ /* 0x010fe2000000001a */
[----:B------:R-:W-:-:S03]  /*04a0*/  IADD3 R10, PT, PT, R10, 0x8, RZ ;  /* 0x000000080a0a7810 */ /* 0x000fc60007ffe0ff */
[----:B-----5:R-:W-:Y:S01]  /*04b0*/  FFMA R16, R28, R16, R29 ;  /* 0x000000101c107223 */ /* 0x020fe2000000001d */
[----:B------:R-:W-:Y:S02]  /*04c0*/  ISETP.NE.AND P1, PT, R10, RZ, PT ;  /* 0x000000ff0a00720c */ /* 0x000fe40003f25270 */
[----:B------:R-:W-:Y:S02]  /*04d0*/  LEA R9, R12, R9, 0x3 ;  /* 0x000000090c097211 */ /* 0x000fe400078e18ff */
[----:B------:R-:W-:Y:S01]  /*04e0*/  IADD3 R4, PT, PT, R4, 0x8, RZ ;  /* 0x0000000804047810 */ /* 0x000fe20007ffe0ff */
[----:B--2---:R-:W-:-:S04]  /*04f0*/  FFMA R17, R17, R27, R16 ;  /* 0x0000001b11117223 */ /* 0x004fc80000000010 */
[----:B---3--:R-:W-:-:S04]  /*0500*/  FFMA R24, R24, R11, R17 ;  /* 0x0000000b18187223 */ /* 0x008fc80000000011 */
[----:B------:R-:W-:-:S04]  /*0510*/  FFMA R24, R19, R14, R24 ;  /* 0x0000000e13187223 */ /* 0x000fc80000000018 */
[----:B------:R-:W-:Y:S01]  /*0520*/  FFMA R27, R25, R20, R24 ;  /* 0x00000014191b7223 */ /* 0x000fe20000000018 */
[----:B------:R-:W-:Y:S06]  /*0530*/  @P1 BRA `(.L_x_3) ;  /* 0xfffffffc005c1947 */ /* 0x000fec000383ffff */
.L_x_2:
[----:B------:R-:W-:Y:S05]  /*0540*/  @!P0 BRA `(.L_x_1) ;  /* 0x0000000000e08947 */ /* 0x000fea0003800000 */
[----:B------:R-:W-:Y:S02]  /*0550*/  ISETP.GE.U32.AND P0, PT, R6, 0x4, PT ;  /* 0x000000040600780c */ /* 0x000fe40003f06070 */
[----:B------:R-:W-:-:S04]  /*0560*/  LOP3.LUT R22, R5, 0x3, RZ, 0xc0, !PT ;  /* 0x0000000305167812 */ /* 0x000fc800078ec0ff */
[----:B------:R-:W-:-:S07]  /*0570*/  ISETP.NE.AND P1, PT, R22, RZ, PT ;  /* 0x000000ff1600720c */ /* 0x000fce0003f25270 */
[----:B------:R-:W-:Y:S06]  /*0580*/  @!P0 BRA `(.L_x_4) ;  /* 0x00000000005c8947 */ /* 0x000fec0003800000 */
[----:B------:R-:W0:Y:S01]  /*0590*/  LDC.64 R14, c[0x0][0x390] ;  /* 0x0000e400ff0e7b82 */ /* 0x000e220000000a00 */
[----:B------:R-:W-:Y:S01]  /*05a0*/  IMAD R4, R2, R5, R7 ;  /* 0x0000000502047224 */ /* 0x000fe200078e0207 */
[----:B------:R-:W-:-:S03]  /*05b0*/  IADD3 R9, PT, PT, R8, R7, RZ ;  /* 0x0000000708097210 */ /* 0x000fc60007ffe0ff */
[----:B------:R-:W-:-:S03]  /*05c0*/  IMAD R17, R4, R12, R3 ;  /* 0x0000000c04117224 */ /* 0x000fc600078e0203 */
[----:B------:R-:W1:Y:S01]  /*05d0*/  LDC.64 R10, c[0x0][0x388] ;  /* 0x0000e200ff0a7b82 */ /* 0x000e620000000a00 */
[----:B0-----:R-:W-:-:S04]  /*05e0*/  IMAD.WIDE R14, R17, 0x4, R14 ;  /* 0x00000004110e7825 */ /* 0x001fc800078e020e */
[----:B------:R-:W-:Y:S02]  /*05f0*/  IMAD.WIDE R16, R12, 0x4, R14 ;  /* 0x000000040c107825 */ /* 0x000fe400078e020e */
[----:B------:R-:W2:Y:S02]  /*0600*/  LDG.E R14, desc[UR8][R14.64] ;  /* 0x000000080e0e7981 */ /* 0x000ea4000c1e1900 */
[----:B-1----:R-:W-:-:S04]  /*0610*/  IMAD.WIDE R10, R9, 0x4, R10 ;  /* 0x00000004090a7825 */ /* 0x002fc800078e020a */
[C---:B------:R-:W-:Y:S01]  /*0620*/  IMAD.WIDE R18, R12.reuse, 0x4, R16 ;  /* 0x000000040c127825 */ /* 0x040fe200078e0210 */
[----:B------:R-:W2:Y:S04]  /*0630*/  LDG.E R4, desc[UR8][R10.64] ;  /* 0x000000080a047981 */ /* 0x000ea8000c1e1900 */
[----:B------:R-:W3:Y:S01]  /*0640*/  LDG.E R16, desc[UR8][R16.64] ;  /* 0x0000000810107981 */ /* 0x000ee2000c1e1900 */
[----:B------:R-:W-:-:S03]  /*0650*/  IMAD.WIDE R20, R12, 0x4, R18 ;  /* 0x000000040c147825 */ /* 0x000fc600078e0212 */
[----:B------:R-:W3:Y:S04]  /*0660*/  LDG.E R9, desc[UR8][R10.64+0x4] ;  /* 0x000004080a097981 */ /* 0x000ee8000c1e1900 */
[----:B------:R-:W4:Y:S04]  /*0670*/  LDG.E R6, desc[UR8][R18.64] ;  /* 0x0000000812067981 */ /* 0x000f28000c1e1900 */
[----:B------:R-:W4:Y:S04]  /*0680*/  LDG.E R23, desc[UR8][R10.64+0x8] ;  /* 0x000008080a177981 */ /* 0x000f28000c1e1900 */
[----:B------:R-:W5:Y:S04]  /*0690*/  LDG.E R25, desc[UR8][R10.64+0xc] ;  /* 0x00000c080a197981 */ /* 0x000f68000c1e1900 */
[----:B------:R-:W5:Y:S01]  /*06a0*/  LDG.E R20, desc[UR8][R20.64] ;  /* 0x0000000814147981 */ /* 0x000f62000c1e1900 */
[----:B------:R-:W-:Y:S01]  /*06b0*/  IADD3 R7, PT, PT, R7, 0x4, RZ ;  /* 0x0000000407077810 */ /* 0x000fe20007ffe0ff */
[----:B--2---:R-:W-:-:S04]  /*06c0*/  FFMA R4, R4, R14, R27 ;  /* 0x0000000e04047223 */ /* 0x004fc8000000001b */
[----:B---3--:R-:W-:-:S04]  /*06d0*/  FFMA R4, R9, R16, R4 ;  /* 0x0000001009047223 */ /* 0x008fc80000000004 */
[----:B----4-:R-:W-:-:S04]  /*06e0*/  FFMA R4, R23, R6, R4 ;  /* 0x0000000617047223 */ /* 0x010fc80000000004 */
[----:B-----5:R-:W-:-:S07]  /*06f0*/  FFMA R27, R25, R20, R4 ;  /* 0x00000014191b7223 */ /* 0x020fce0000000004 */
.L_x_4:
[----:B------:R-:W-:Y:S05]  /*0700*/  @!P1 BRA `(.L_x_1) ;  /* 0x0000000000709947 */ /* 0x000fea0003800000 */
[----:B------:R-:W-:Y:S02]  /*0710*/  ISETP.NE.AND P0, PT, R22, 0x1, PT ;  /* 0x000000011600780c */ /* 0x000fe40003f05270 */
[----:B------:R-:W-:-:S04]  /*0720*/  LOP3.LUT R4, R5, 0x1, RZ, 0xc0, !PT ;  /* 0x0000000105047812 */ /* 0x000fc800078ec0ff */
[----:B------:R-:W-:-:S07]  /*0730*/  ISETP.NE.U32.AND P1, PT, R4, 0x1, PT ;  /* 0x000000010400780c */ /* 0x000fce0003f25070 */
[----:B------:R-:W0:Y:S01]  /*0740*/  @P0 LDC.64 R16, c[0x0][0x390] ;  /* 0x0000e400ff100b82 */ /* 0x000e220000000a00 */
[----:B------:R-:W-:Y:S01]  /*0750*/  @P0 IMAD R4, R2, R5, R7 ;  /* 0x0000000502040224 */ /* 0x000fe200078e0207 */
[----:B------:R-:W-:Y:S02]  /*0760*/  @P0 IADD3 R9, PT, PT, R8, R7, RZ ;  /* 0x0000000708090210 */ /* 0x000fe40007ffe0ff */
[----:B------:R-:W-:Y:S01]  /*0770*/  @P0 IADD3 R7, PT, PT, R7, 0x2, RZ ;  /* 0x0000000207070810 */ /* 0x000fe20007ffe0ff */
[----:B------:R-:W-:-:S03]  /*0780*/  @P0 IMAD R21, R4, R12, R3 ;  /* 0x0000000c04150224 */ /* 0x000fc600078e0203 */
[----:B------:R-:W1:Y:S01]  /*0790*/  @P0 LDC.64 R18, c[0x0][0x388] ;  /* 0x0000e200ff120b82 */ /* 0x000e620000000a00 */
[----:B------:R-:W-:-:S07]  /*07a0*/  @!P1 IMAD R6, R2, R5, R7 ;  /* 0x0000000502069224 */ /* 0x000fce00078e0207 */
[----:B------:R-:W2:Y:S08]  /*07b0*/  @!P1 LDC.64 R10, c[0x0][0x388] ;  /* 0x0000e200ff0a9b82 */ /* 0x000eb00000000a00 */
[----:B------:R-:W3:Y:S01]  /*07c0*/  @!P1 LDC.64 R14, c[0x0][0x390] ;  /* 0x0000e400ff0e9b82 */ /* 0x000ee20000000a00 */
[----:B0-----:R-:W-:-:S04]  /*07d0*/  @P0 IMAD.WIDE R16, R21, 0x4, R16 ;  /* 0x0000000415100825 */ /* 0x001fc800078e0210 */
[----:B-1----:R-:W-:Y:S01]  /*07e0*/  @P0 IMAD.WIDE R4, R9, 0x4, R18 ;  /* 0x0000000409040825 */ /* 0x002fe200078e0212 */
[----:B------:R-:W-:Y:S01]  /*07f0*/  @!P1 IADD3 R9, PT, PT, R8, R7, RZ ;  /* 0x0000000708099210 */ /* 0x000fe20007ffe0ff */
[----:B------:R-:W4:Y:S02]  /*0800*/  @P0 LDG.E R18, desc[UR8][R16.64] ;  /* 0x0000000810120981 */ /* 0x000f24000c1e1900 */
[----:B------:R-:W-:Y:S02]  /*0810*/  @!P1 IMAD R19, R6, R12, R3 ;  /* 0x0000000c06139224 */ /* 0x000fe400078e0203 */
[----:B------:R-:W-:Y:S01]  /*0820*/  @P0 IMAD.WIDE R6, R12, 0x4, R16 ;  /* 0x000000040c060825 */ /* 0x000fe200078e0210 */
[----:B------:R-:W4:Y:S03]  /*0830*/  @P0 LDG.E R8, desc[UR8][R4.64] ;  /* 0x0000000804080981 */ /* 0x000f26000c1e1900 */
[----:B--2---:R-:W-:Y:S01]  /*0840*/  @!P1 IMAD.WIDE R10, R9, 0x4, R10 ;  /* 0x00000004090a9825 */ /* 0x004fe200078e020a */
[----:B------:R-:W2:Y:S04]  /*0850*/  @P0 LDG.E R21, desc[UR8][R4.64+0x4] ;  /* 0x0000040804150981 */ /* 0x000ea8000c1e1900 */
[----:B------:R-:W2:Y:S01]  /*0860*/  @P0 LDG.E R6, desc[UR8][R6.64] ;  /* 0x0000000806060981 */ /* 0x000ea2000c1e1900 */
[----:B---3--:R-:W-:-:S03]  /*0870*/  @!P1 IMAD.WIDE R14, R19, 0x4, R14 ;  /* 0x00000004130e9825 */ /* 0x008fc600078e020e */
[----:B------:R-:W3:Y:S04]  /*0880*/  @!P1 LDG.E R10, desc[UR8][R10.64] ;  /* 0x000000080a0a9981 */ /* 0x000ee8000c1e1900 */
[----:B------:R-:W3:Y:S01]  /*0890*/  @!P1 LDG.E R14, desc[UR8][R14.64] ;  /* 0x000000080e0e9981 */ /* 0x000ee2000c1e1900 */
[----:B----4-:R-:W-:-:S04]  /*08a0*/  @P0 FFMA R8, R8, R18, R27 ;  /* 0x0000001208080223 */ /* 0x010fc8000000001b */
[----:B--2---:R-:W-:-:S04]  /*08b0*/  @P0 FFMA R27, R21, R6, R8 ;  /* 0x00000006151b0223 */ /* 0x004fc80000000008 */
[----:B---3--:R-:W-:-:S07]  /*08c0*/  @!P1 FFMA R27, R10, R14, R27 ;  /* 0x0000000e0a1b9223 */ /* 0x008fce000000001b */
.L_x_1:
[----:B------:R-:W0:Y:S01]  /*08d0*/  LDC.64 R4, c[0x0][0x380] ;  /* 0x0000e000ff047b82 */ /* 0x000e220000000a00 */
[----:B------:R-:W-:-:S04]  /*08e0*/  IMAD R0, R2, R13, R0 ;  /* 0x0000000d02007224 */ /* 0x000fc800078e0200 */
[----:B------:R-:W-:-:S04]  /*08f0*/  IMAD R3, R0, R12, R3 ;  /* 0x0000000c00037224 */ /* 0x000fc800078e0203 */
[----:B0-----:R-:W-:-:S05]  /*0900*/  IMAD.WIDE R2, R3, 0x4, R4 ;  /* 0x0000000403027825 */ /* 0x001fca00078e0204 */
[----:B------:R-:W-:Y:S01]  /*0910*/  STG.E desc[UR8][R2.64], R27 ;  /* 0x0000001b02007986 */ /* 0x000fe2000c101908 */
[----:B------:R-:W-:Y:S05]  /*0920*/  EXIT ;  /* 0x000000000000794d */ /* 0x000fea0003800000 */
.L_x_5:
        /* <DEDUP_REMOVED lines=13> */
.L_x_39:


//--------------------- .text._Z16kernel_transposePfS_iiii --------------------------
	.section	.text._Z16kernel_transposePfS_iiii,"ax",@progbits
	.align	128
        .global         _Z16kernel_transposePfS_iiii
        .type           _Z16kernel_transposePfS_iiii,@function
        .size           _Z16kernel_transposePfS_iiii,(.L_x_40 - _Z16kernel_transposePfS_iiii)
        .other          _Z16kernel_transposePfS_iiii,@"STO_CUDA_ENTRY STV_DEFAULT"
_Z16kernel_transposePfS_iiii:
.text._Z16kernel_transposePfS_iiii:
        /* <DEDUP_REMOVED lines=15> */
[----:B---3--:R-:W-:Y:S01]  /*00f0*/  ISETP.GE.OR P0, PT, R0, UR7, P0 ;  /* 0x0000000700007c0c */ /* 0x008fe20008706670 */
[----:B----4-:R-:W-:-:S05]  /*0100*/  IMAD R4, R4, UR6, R7 ;  /* 0x0000000604047c24 */ /* 0x010fca000f8e0207 */
[----:B------:R-:W-:-:S13]  /*0110*/  ISETP.GE.OR P0, PT, R4, UR10, P0 ;  /* 0x0000000a04007c0c */ /* 0x000fda0008706670 */
[----:B------:R-:W-:Y:S05]  /*0120*/  @P0 EXIT ;  /* 0x000000000000094d */ /* 0x000fea0003800000 */
[----:B------:R-:W0:Y:S01]  /*0130*/  LDCU UR12, c[0x0][0x39c] ;  /* 0x00007380ff0c77ac */ /* 0x000e220008000800 */
[----:B------:R-:W-:Y:S02]  /*0140*/  MOV R6, R5 ;  /* 0x0000000500067202 */ /* 0x000fe40000000f00 */
[----:B------:R-:W-:Y:S01]  /*0150*/  MOV R7, R0 ;  /* 0x0000000000077202 */ /* 0x000fe20000000f00 */
[----:B------:R-:W1:Y:S01]  /*0160*/  LDCU UR6, c[0x0][0x398] ;  /* 0x00007300ff0677ac */ /* 0x000e620008000800 */
[----:B------:R-:W-:Y:S01]  /*0170*/  MOV R8, R4 ;  /* 0x0000000400087202 */ /* 0x000fe20000000f00 */
[----:B------:R-:W2:Y:S01]  /*0180*/  LDCU UR7, c[0x0][0x390] ;  /* 0x00007200ff0777ac */ /* 0x000ea20008000800 */
[----:B------:R-:W3:Y:S01]  /*0190*/  LDCU.64 UR8, c[0x0][0x358] ;  /* 0x00006b00ff0877ac */ /* 0x000ee20008000a00 */
[----:B0-----:R-:W-:Y:S01]  /*01a0*/  UISETP.NE.AND UP0, UPT, UR12, 0x1, UPT ;  /* 0x000000010c00788c */ /* 0x001fe2000bf05270 */
[----:B-1----:R-:W-:Y:S01]  /*01b0*/  UMOV UR4, UR6 ;  /* 0x0000000600047c82 */ /* 0x002fe20008000000 */
[----:B--2---:R-:W-:-:S07]  /*01c0*/  UMOV UR5, UR7 ;  /* 0x0000000700057c82 */ /* 0x004fce0008000000 */
[----:B---3--:R-:W-:Y:S05]  /*01d0*/  BRA.U !UP0, `(.L_x_6) ;  /* 0x00000001084c7547 */ /* 0x008fea000b800000 */
[----:B------:R-:W-:-:S09]  /*01e0*/  UISETP.NE.AND UP0, UPT, UR12, 0x2, UPT ;  /* 0x000000020c00788c */ /* 0x000fd2000bf05270 */
[----:B------:R-:W-:Y:S05]  /*01f0*/  BRA.U !UP0, `(.L_x_7) ;  /* 0x0000000108307547 */ /* 0x000fea000b800000 */
[----:B------:R-:W-:Y:S01]  /*0200*/  UISETP.NE.AND UP0, UPT, UR12, 0x3, UPT ;  /* 0x000000030c00788c */ /* 0x000fe2000bf05270 */
[----:B------:R-:W-:Y:S01]  /*0210*/  MOV R6, R0 ;  /* 0x0000000000067202 */ /* 0x000fe20000000f00 */
[----:B------:R-:W-:Y:S01]  /*0220*/  IMAD.MOV.U32 R7, RZ, RZ, R4 ;  /* 0x000000ffff077224 */ /* 0x000fe200078e0004 */
[----:B------:R-:W-:Y:S01]  /*0230*/  MOV R8, R5 ;  /* 0x0000000500087202 */ /* 0x000fe20000000f00 */
[----:B------:R-:W0:Y:S01]  /*0240*/  LDCU UR5, c[0x0][0x394] ;  /* 0x00007280ff0577ac */ /* 0x000e220008000800 */
[----:B------:R-:W-:-:S04]  /*0250*/  UMOV UR4, UR7 ;  /* 0x0000000700047c82 */ /* 0x000fc80008000000 */
[----:B------:R-:W-:Y:S05]  /*0260*/  BRA.U !UP0, `(.L_x_6) ;  /* 0x0000000108287547 */ /* 0x000fea000b800000 */
[----:B------:R-:W-:Y:S01]  /*0270*/  MOV R7, R5 ;  /* 0x0000000500077202 */ /* 0x000fe20000000f00 */
[----:B------:R-:W-:Y:S01]  /*0280*/  IMAD.MOV.U32 R8, RZ, RZ, R4 ;  /* 0x000000ffff087224 */ /* 0x000fe200078e0004 */
[----:B0-----:R-:W-:Y:S01]  /*0290*/  UMOV UR4, UR5 ;  /* 0x0000000500047c82 */ /* 0x001fe20008000000 */
[----:B------:R-:W-:Y:S01]  /*02a0*/  UMOV UR5, UR7 ;  /* 0x0000000700057c82 */ /* 0x000fe20008000000 */
[----:B------:R-:W-:Y:S05]  /*02b0*/  BRA `(.L_x_6) ;  /* 0x0000000000147947 */ /* 0x000fea0003800000 */
.L_x_7:
[----:B------:R-:W-:Y:S01]  /*02c0*/  MOV R6, R4 ;  /* 0x0000000400067202 */ /* 0x000fe20000000f00 */
[----:B------:R-:W1:Y:S01]  /*02d0*/  LDCU UR4, c[0x0][0x394] ;  /* 0x00007280ff0477ac */ /* 0x000e620008000800 */
[----:B------:R-:W-:Y:S02]  /*02e0*/  MOV R7, R5 ;  /* 0x0000000500077202 */ /* 0x000fe40000000f00 */
[----:B------:R-:W-:Y:S01]  /*02f0*/  MOV R8, R0 ;  /* 0x0000000000087202 */ /* 0x000fe20000000f00 */
[----:B------:R-:W-:-:S06]  /*0300*/  UMOV UR5, UR6 ;  /* 0x0000000600057c82 */ /* 0x000fcc0008000000 */
.L_x_6:
[----:B------:R-:W2:Y:S01]  /*0310*/  LDC.64 R2, c[0x0][0x388] ;  /* 0x0000e200ff027b82 */ /* 0x000ea20000000a00 */
[----:B------:R-:W-:-:S04]  /*0320*/  IMAD R5, R0, UR11, R5 ;  /* 0x0000000b00057c24 */ /* 0x000fc8000f8e0205 */
[----:B------:R-:W-:-:S04]  /*0330*/  IMAD R5, R5, UR10, R4 ;  /* 0x0000000a05057c24 */ /* 0x000fc8000f8e0204 */
[----:B--2---:R-:W-:Y:S02]  /*0340*/  IMAD.WIDE R2, R5, 0x4, R2 ;  /* 0x0000000405027825 */ /* 0x004fe400078e0202 */
[----:B------:R-:W2:Y:S04]  /*0350*/  LDC.64 R4, c[0x0][0x380] ;  /* 0x0000e000ff047b82 */ /* 0x000ea80000000a00 */
[----:B------:R-:W3:Y:S01]  /*0360*/  LDG.E R3, desc[UR8][R2.64] ;  /* 0x0000000802037981 */ /* 0x000ee2000c1e1900 */
[----:B-1----:R-:W-:-:S04]  /*0370*/  IMAD R7, R6, UR4, R7 ;  /* 0x0000000406077c24 */ /* 0x002fc8000f8e0207 */
[----:B0-----:R-:W-:-:S04]  /*0380*/  IMAD R7, R7, UR5, R8 ;  /* 0x0000000507077c24 */ /* 0x001fc8000f8e0208 */
[----:B--2---:R-:W-:-:S05]  /*0390*/  IMAD.WIDE R4, R7, 0x4, R4 ;  /* 0x0000000407047825 */ /* 0x004fca00078e0204 */
[----:B---3--:R-:W-:Y:S01]  /*03a0*/  STG.E desc[UR8][R4.64], R3 ;  /* 0x0000000304007986 */ /* 0x008fe2000c101908 */
[----:B------:R-:W-:Y:S05]  /*03b0*/  EXIT ;  /* 0x000000000000794d */ /* 0x000fea0003800000 */
.L_x_8:
        /* <DEDUP_REMOVED lines=12> */
.L_x_40:


//--------------------- .text._Z16kernel_broadcastPfS_iiiiii --------------------------
	.section	.text._Z16kernel_broadcastPfS_iiiiii,"ax",@progbits
	.align	128
        .global         _Z16kernel_broadcastPfS_iiiiii
        .type           _Z16kernel_broadcastPfS_iiiiii,@function
        .size           _Z16kernel_broadcastPfS_iiiiii,(.L_x_41 - _Z16kernel_broadcastPfS_iiiiii)
        .other          _Z16kernel_broadcastPfS_iiiiii,@"STO_CUDA_ENTRY STV_DEFAULT"
_Z16kernel_broadcastPfS_iiiiii:
.text._Z16kernel_broadcastPfS_iiiiii:
[----:B------:R-:W-:Y:S01]  /*0000*/  LDC R1, c[0x0][0x37c] ;  /* 0x0000df00ff017b82 */ /* 0x000fe20000000800 */
[----:B------:R-:W0:Y:S07]  /*0010*/  S2R R7, SR_TID.Y ;  /* 0x0000000000077919 */ /* 0x000e2e0000002200 */
[----:B------:R-:W1:Y:S01]  /*0020*/  LDC R0, c[0x0][0x368] ;  /* 0x0000da00ff007b82 */ /* 0x000e620000000800 */
[----:B------:R-:W1:Y:S01]  /*0030*/  S2R R5, SR_TID.Z ;  /* 0x0000000000057919 */ /* 0x000e620000002300 */
[----:B------:R-:W2:Y:S06]  /*0040*/  S2R R4, SR_TID.X ;  /* 0x0000000000047919 */ /* 0x000eac0000002100 */
[----:B------:R-:W0:Y:S08]  /*0050*/  S2UR UR5, SR_CTAID.Y ;  /* 0x00000000000579c3 */ /* 0x000e300000002600 */
[----:B------:R-:W0:Y:S08]  /*0060*/  LDC R10, c[0x0][0x364] ;  /* 0x0000d900ff0a7b82 */ /* 0x000e300000000800 */
[----:B------:R-:W1:Y:S08]  /*0070*/  S2UR UR4, SR_CTAID.Z ;  /* 0x00000000000479c3 */ /* 0x000e700000002700 */
[----:B------:R-:W3:Y:S08]  /*0080*/  LDC.64 R2, c[0x0][0x390] ;  /* 0x0000e400ff027b82 */ /* 0x000ef00000000a00 */
[----:B------:R-:W2:Y:S01]  /*0090*/  S2UR UR6, SR_CTAID.X ;  /* 0x00000000000679c3 */ /* 0x000ea20000002500 */
[----:B0-----:R-:W-:-:S07]  /*00a0*/  IMAD R10, R10, UR5, R7 ;  /* 0x000000050a0a7c24 */ /* 0x001fce000f8e0207 */
[----:B------:R-:W2:Y:S01]  /*00b0*/  LDC R11, c[0x0][0x360] ;  /* 0x0000d800ff0b7b82 */ /* 0x000ea20000000800 */
[----:B-1----:R-:W-:-:S07]  /*00c0*/  IMAD R0, R0, UR4, R5 ;  /* 0x0000000400007c24 */ /* 0x002fce000f8e0205 */
[----:B------:R-:W0:Y:S01]  /*00d0*/  LDC R15, c[0x0][0x398] ;  /* 0x0000e600ff0f7b82 */ /* 0x000e220000000800 */
[----:B---3--:R-:W-:-:S07]  /*00e0*/  ISETP.GE.AND P0, PT, R10, R3, PT ;  /* 0x000000030a00720c */ /* 0x008fce0003f06270 */
[----:B------:R-:W1:Y:S01]  /*00f0*/  LDC R8, c[0x0][0x3a4] ;  /* 0x0000e900ff087b82 */ /* 0x000e620000000800 */
[----:B--2---:R-:W-:Y:S01]  /*0100*/  IMAD R11, R11, UR6, R4 ;  /* 0x000000060b0b7c24 */ /* 0x004fe2000f8e0204 */
[----:B0-----:R-:W-:-:S04]  /*0110*/  ISETP.GE.OR P0, PT, R0, R15, P0 ;  /* 0x0000000f0000720c */ /* 0x001fc80000706670 */
[----:B------:R-:W-:Y:S02]  /*0120*/  ISETP.GE.OR P0, PT, R11, R2, P0 ;  /* 0x000000020b00720c */ /* 0x000fe40000706670 */
[----:B-1----:R-:W-:-:S11]  /*0130*/  IABS R16, R8 ;  /* 0x0000000800107213 */ /* 0x002fd60000000000 */
[----:B------:R-:W-:Y:S05]  /*0140*/  @P0 EXIT ;  /* 0x000000000000094d */ /* 0x000fea0003800000 */
[----:B------:R-:W0:Y:S01]  /*0150*/  LDC R12, c[0x0][0x3a0] ;  /* 0x0000e800ff0c7b82 */ /* 0x000e220000000800 */
[----:B------:R-:W1:Y:S01]  /*0160*/  I2F.RP R4, R16 ;  /* 0x0000001000047306 */ /* 0x000e620000209400 */
[----:B------:R-:W-:Y:S01]  /*0170*/  IABS R20, R15 ;  /* 0x0000000f00147213 */ /* 0x000fe20000000000 */
[----:B------:R-:W2:Y:S01]  /*0180*/  LDCU.64 UR4, c[0x0][0x358] ;  /* 0x00006b00ff0477ac */ /* 0x000ea20008000a00 */
[----:B------:R-:W-:-:S04]  /*0190*/  LOP3.LUT R15, R15, R8, RZ, 0x3c, !PT ;  /* 0x000000080f0f7212 */ /* 0x000fc800078e3cff */
[----:B------:R-:W3:Y:S01]  /*01a0*/  LDC R13, c[0x0][0x39c] ;  /* 0x0000e700ff0d7b82 */ /* 0x000ee20000000800 */
[----:B------:R-:W-:Y:S01]  /*01b0*/  ISETP.GE.AND P2, PT, R15, RZ, PT ;  /* 0x000000ff0f00720c */ /* 0x000fe20003f46270 */
[----:B-1----:R-:W1:Y:S01]  /*01c0*/  MUFU.RCP R4, R4 ;  /* 0x0000000400047308 */ /* 0x002e620000001000 */
[----:B0-----:R-:W-:-:S07]  /*01d0*/  IABS R9, R12 ;  /* 0x0000000c00097213 */ /* 0x001fce0000000000 */
[----:B------:R-:W0:Y:S01]  /*01e0*/  I2F.RP R17, R9 ;  /* 0x0000000900117306 */ /* 0x000e220000209400 */
[----:B---3--:R-:W-:Y:S01]  /*01f0*/  IABS R14, R13 ;  /* 0x0000000d000e7213 */ /* 0x008fe20000000000 */
[----:B-1----:R-:W-:-:S06]  /*0200*/  VIADD R6, R4, 0xffffffe ;  /* 0x0ffffffe04067836 */ /* 0x002fcc0000000000 */
[----:B------:R-:W1:Y:S08]  /*0210*/  I2F.RP R18, R14 ;  /* 0x0000000e00127306 */ /* 0x000e700000209400 */
[----:B0-----:R-:W0:Y:S08]  /*0220*/  MUFU.RCP R17, R17 ;  /* 0x0000001100117308 */ /* 0x001e300000001000 */
[----:B------:R3:W4:Y:S08]  /*0230*/  F2I.FTZ.U32.TRUNC.NTZ R7, R6 ;  /* 0x0000000600077305 */ /* 0x000730000021f000 */
[----:B-1----:R-:W1:Y:S01]  /*0240*/  MUFU.RCP R18, R18 ;  /* 0x0000001200127308 */ /* 0x002e620000001000 */
[----:B0-----:R-:W-:Y:S01]  /*0250*/  IADD3 R4, PT, PT, R17, 0xffffffe, RZ ;  /* 0x0ffffffe11047810 */ /* 0x001fe20007ffe0ff */
[----:B---3--:R-:W-:-:S02]  /*0260*/  IMAD.MOV.U32 R6, RZ, RZ, RZ ;  /* 0x000000ffff067224 */ /* 0x008fc400078e00ff */
[----:B----4-:R-:W-:-:S04]  /*0270*/  IMAD.MOV R19, RZ, RZ, -R7 ;  /* 0x000000ffff137224 */ /* 0x010fc800078e0a07 */
[----:B------:R0:W3:Y:S01]  /*0280*/  F2I.FTZ.U32.TRUNC.NTZ R5, R4 ;  /* 0x0000000400057305 */ /* 0x0000e2000021f000 */
[----:B------:R-:W-:-:S04]  /*0290*/  IMAD R19, R19, R16, RZ ;  /* 0x0000001013137224 */ /* 0x000fc800078e02ff */
[----:B------:R-:W-:Y:S01]  /*02a0*/  IMAD.HI.U32 R6, R7, R19, R6 ;  /* 0x0000001307067227 */ /* 0x000fe200078e0006 */
[----:B-1----:R-:W-:-:S03]  /*02b0*/  IADD3 R7, PT, PT, R18, 0xffffffe, RZ ;  /* 0x0ffffffe12077810 */ /* 0x002fc60007ffe0ff */
[----:B------:R-:W-:Y:S01]  /*02c0*/  IMAD.MOV.U32 R19, RZ, RZ, R20 ;  /* 0x000000ffff137224 */ /* 0x000fe200078e0014 */
[----:B------:R-:W-:Y:S01]  /*02d0*/  IABS R20, R0 ;  /* 0x0000000000147213 */ /* 0x000fe20000000000 */
[----:B0-----:R-:W-:Y:S02]  /*02e0*/  IMAD.MOV.U32 R4, RZ, RZ, RZ ;  /* 0x000000ffff047224 */ /* 0x001fe400078e00ff */
[----:B------:R-:W-:Y:S01]  /*02f0*/  IMAD.HI.U32 R17, R6, R19, RZ ;  /* 0x0000001306117227 */ /* 0x000fe200078e00ff */
[----:B------:R-:W0:Y:S03]  /*0300*/  F2I.FTZ.U32.TRUNC.NTZ R7, R7 ;  /* 0x0000000700077305 */ /* 0x000e26000021f000 */
[----:B------:R-:W-:Y:S02]  /*0310*/  IMAD.MOV R6, RZ, RZ, -R17 ;  /* 0x000000ffff067224 */ /* 0x000fe400078e0a11 */
[----:B---3--:R-:W-:-:S02]  /*0320*/  IMAD.MOV R18, RZ, RZ, -R5 ;  /* 0x000000ffff127224 */ /* 0x008fc400078e0a05 */
[----:B------:R-:W-:-:S03]  /*0330*/  IMAD R19, R16, R6, R19 ;  /* 0x0000000610137224 */ /* 0x000fc600078e0213 */
[----:B------:R-:W-:Y:S02]  /*0340*/  MOV R6, R18 ;  /* 0x0000001200067202 */ /* 0x000fe40000000f00 */
[----:B------:R-:W-:-:S03]  /*0350*/  ISETP.GT.U32.AND P1, PT, R16, R19, PT ;  /* 0x000000131000720c */ /* 0x000fc60003f24070 */
[----:B------:R-:W-:Y:S01]  /*0360*/  IMAD R21, R6, R9, RZ ;  /* 0x0000000906157224 */ /* 0x000fe200078e02ff */
[----:B------:R-:W-:Y:S01]  /*0370*/  IABS R6, R3 ;  /* 0x0000000300067213 */ /* 0x000fe20000000000 */
[----:B0-----:R-:W-:Y:S02]  /*0380*/  IMAD.MOV R18, RZ, RZ, -R7 ;  /* 0x000000ffff127224 */ /* 0x001fe400078e0a07 */
[----:B------:R-:W-:-:S03]  /*0390*/  IMAD.HI.U32 R4, R5, R21, R4 ;  /* 0x0000001505047227 */ /* 0x000fc600078e0004 */
[----:B------:R-:W-:Y:S01]  /*03a0*/  MOV R21, R18 ;  /* 0x0000001200157202 */ /* 0x000fe20000000f00 */
[----:B------:R-:W-:Y:S02]  /*03b0*/  IMAD.MOV.U32 R5, RZ, RZ, R6 ;  /* 0x000000ffff057224 */ /* 0x000fe400078e0006 */
[----:B------:R-:W-:Y:S01]  /*03c0*/  HFMA2 R6, -RZ, RZ, 0, 0 ;  /* 0x00000000ff067431 */ /* 0x000fe200000001ff */
[----:B------:R-:W-:Y:S01]  /*03d0*/  IABS R18, R2 ;  /* 0x0000000200127213 */ /* 0x000fe20000000000 */
[----:B------:R-:W-:Y:S01]  /*03e0*/  @!P1 IMAD.IADD R19, R19, 0x1, -R16 ;  /* 0x0000000113139824 */ /* 0x000fe200078e0a10 */
[----:B------:R-:W-:Y:S01]  /*03f0*/  @!P1 IADD3 R17, PT, PT, R17, 0x1, RZ ;  /* 0x0000000111119810 */ /* 0x000fe20007ffe0ff */
[----:B------:R-:W-:Y:S01]  /*0400*/  IMAD R21, R21, R14, RZ ;  /* 0x0000000e15157224 */ /* 0x000fe200078e02ff */
[----:B------:R-:W-:Y:S01]  /*0410*/  ISETP.NE.AND P1, PT, R8, RZ, PT ;  /* 0x000000ff0800720c */ /* 0x000fe20003f25270 */
[----:B------:R-:W-:Y:S01]  /*0420*/  IMAD.HI.U32 R4, R4, R5, RZ ;  /* 0x0000000504047227 */ /* 0x000fe200078e00ff */
[----:B------:R-:W-:-:S03]  /*0430*/  ISETP.GE.U32.AND P0, PT, R19, R16, PT ;  /* 0x000000101300720c */ /* 0x000fc60003f06070 */
[----:B------:R-:W-:-:S04]  /*0440*/  IMAD.HI.U32 R6, R7, R21, R6 ;  /* 0x0000001507067227 */ /* 0x000fc800078e0006 */
[----:B------:R-:W-:Y:S02]  /*0450*/  IMAD.MOV.U32 R21, RZ, RZ, R18 ;  /* 0x000000ffff157224 */ /* 0x000fe400078e0012 */
[----:B------:R-:W-:Y:S02]  /*0460*/  IMAD.MOV R18, RZ, RZ, -R4 ;  /* 0x000000ffff127224 */ /* 0x000fe400078e0a04 */
[----:B------:R-:W-:-:S04]  /*0470*/  IMAD.HI.U32 R7, R6, R21, RZ ;  /* 0x0000001506077227 */ /* 0x000fc800078e00ff */
[----:B------:R-:W-:Y:S02]  /*0480*/  IMAD R6, R9, R18, R5 ;  /* 0x0000001209067224 */ /* 0x000fe400078e0205 */
[----:B------:R-:W-:Y:S02]  /*0490*/  IMAD.MOV R5, RZ, RZ, -R7 ;  /* 0x000000ffff057224 */ /* 0x000fe400078e0a07 */
[----:B------:R-:W-:Y:S01]  /*04a0*/  @P0 VIADD R17, R17, 0x1 ;  /* 0x0000000111110836 */ /* 0x000fe20000000000 */
[----:B------:R-:W-:Y:S01]  /*04b0*/  ISETP.GT.U32.AND P3, PT, R9, R6, PT ;  /* 0x000000060900720c */ /* 0x000fe20003f64070 */
[----:B------:R-:W-:-:S03]  /*04c0*/  IMAD R5, R14, R5, R21 ;  /* 0x000000050e057224 */ /* 0x000fc600078e0215 */
[----:B------:R-:W-:Y:S02]  /*04d0*/  MOV R15, R17 ;  /* 0x00000011000f7202 */ /* 0x000fe40000000f00 */
[----:B------:R-:W-:-:S03]  /*04e0*/  ISETP.GT.U32.AND P0, PT, R14, R5, PT ;  /* 0x000000050e00720c */ /* 0x000fc60003f04070 */
[----:B------:R-:W-:Y:S01]  /*04f0*/  @!P2 IMAD.MOV R15, RZ, RZ, -R15 ;  /* 0x000000ffff0fa224 */ /* 0x000fe200078e0a0f */
[----:B------:R-:W-:Y:S02]  /*0500*/  @!P1 LOP3.LUT R15, RZ, R8, RZ, 0x33, !PT ;  /* 0x00000008ff0f9212 */ /* 0x000fe400078e33ff */
[----:B------:R-:W-:Y:S01]  /*0510*/  ISETP.NE.AND P2, PT, R12, RZ, PT ;  /* 0x000000ff0c00720c */ /* 0x000fe20003f45270 */
[----:B------:R-:W-:Y:S01]  /*0520*/  @!P3 IMAD.IADD R6, R6, 0x1, -R9 ;  /* 0x000000010606b824 */ /* 0x000fe200078e0a09 */
[----:B------:R-:W-:Y:S01]  /*0530*/  IABS R16, R15 ;  /* 0x0000000f00107213 */ /* 0x000fe20000000000 */
[----:B------:R-:W-:-:S03]  /*0540*/  @!P3 VIADD R4, R4, 0x1 ;  /* 0x000000010404b836 */ /* 0x000fc60000000000 */
[----:B------:R-:W-:Y:S01]  /*0550*/  ISETP.GE.U32.AND P1, PT, R6, R9, PT ;  /* 0x000000090600720c */ /* 0x000fe20003f26070 */
[----:B------:R-:W-:Y:S01]  /*0560*/  @!P0 VIADD R7, R7, 0x1 ;  /* 0x0000000107078836 */ /* 0x000fe20000000000 */
[----:B------:R-:W-:Y:S02]  /*0570*/  LOP3.LUT R6, R3, R12, RZ, 0x3c, !PT ;  /* 0x0000000c03067212 */ /* 0x000fe400078e3cff */
[-C--:B------:R-:W-:Y:S02]  /*0580*/  @!P0 IADD3 R5, PT, PT, R5, -R14.reuse, RZ ;  /* 0x8000000e05058210 */ /* 0x080fe40007ffe0ff */
[----:B------:R-:W-:Y:S02]  /*0590*/  ISETP.GE.AND P4, PT, R6, RZ, PT ;  /* 0x000000ff0600720c */ /* 0x000fe40003f86270 */
[----:B------:R-:W-:Y:S02]  /*05a0*/  ISETP.GE.U32.AND P3, PT, R5, R14, PT ;  /* 0x0000000e0500720c */ /* 0x000fe40003f66070 */
[----:B------:R-:W-:Y:S01]  /*05b0*/  LOP3.LUT R6, R2, R13, RZ, 0x3c, !PT ;  /* 0x0000000d02067212 */ /* 0x000fe200078e3cff */
[----:B------:R-:W0:Y:S01]  /*05c0*/  I2F.RP R5, R16 ;  /* 0x0000001000057306 */ /* 0x000e220000209400 */
[----:B------:R-:W-:Y:S01]  /*05d0*/  ISETP.NE.AND P0, PT, R13, RZ, PT ;  /* 0x000000ff0d00720c */ /* 0x000fe20003f05270 */
[----:B------:R-:W-:Y:S01]  /*05e0*/  @P1 VIADD R4, R4, 0x1 ;  /* 0x0000000104041836 */ /* 0x000fe20000000000 */
[----:B------:R-:W-:-:S04]  /*05f0*/  ISETP.GE.AND P1, PT, R6, RZ, PT ;  /* 0x000000ff0600720c */ /* 0x000fc80003f26270 */
[----:B------:R-:W-:-:S03]  /*0600*/  MOV R17, R4 ;  /* 0x0000000400117202 */ /* 0x000fc60000000f00 */
[----:B------:R-:W-:Y:S02]  /*0610*/  @P3 IADD3 R7, PT, PT, R7, 0x1, RZ ;  /* 0x0000000107073810 */ /* 0x000fe40007ffe0ff */
[----:B------:R-:W-:Y:S01]  /*0620*/  @!P4 IMAD.MOV R17, RZ, RZ, -R17 ;  /* 0x000000ffff11c224 */ /* 0x000fe200078e0a11 */
[----:B------:R-:W-:Y:S02]  /*0630*/  @!P2 LOP3.LUT R17, RZ, R12, RZ, 0x33, !PT ;  /* 0x0000000cff11a212 */ /* 0x000fe400078e33ff */
[----:B------:R-:W-:Y:S01]  /*0640*/  IMAD.MOV.U32 R14, RZ, RZ, R7 ;  /* 0x000000ffff0e7224 */ /* 0x000fe200078e0007 */
[----:B0-----:R-:W0:Y:S01]  /*0650*/  MUFU.RCP R5, R5 ;  /* 0x0000000500057308 */ /* 0x001e220000001000 */
[----:B------:R-:W-:Y:S02]  /*0660*/  IABS R19, R17 ;  /* 0x0000001100137213 */ /* 0x000fe40000000000 */
[----:B------:R-:W-:Y:S01]  /*0670*/  @!P1 IMAD.MOV R14, RZ, RZ, -R14 ;  /* 0x000000ffff0e9224 */ /* 0x000fe200078e0a0e */
[----:B------:R-:W-:-:S04]  /*0680*/  @!P0 LOP3.LUT R14, RZ, R13, RZ, 0x33, !PT ;  /* 0x0000000dff0e8212 */ /* 0x000fc800078e33ff */
[----:B------:R-:W1:Y:S01]  /*0690*/  I2F.RP R8, R19 ;  /* 0x0000001300087306 */ /* 0x000e620000209400 */
[-C--:B------:R-:W-:Y:S02]  /*06a0*/  IABS R18, R14.reuse ;  /* 0x0000000e00127213 */ /* 0x080fe40000000000 */
[----:B------:R-:W-:-:S05]  /*06b0*/  IABS R22, R14 ;  /* 0x0000000e00167213 */ /* 0x000fca0000000000 */
[----:B------:R-:W3:Y:S01]  /*06c0*/  I2F.RP R4, R18 ;  /* 0x0000001200047306 */ /* 0x000ee20000209400 */
[----:B0-----:R-:W-:Y:S01]  /*06d0*/  IADD3 R5, PT, PT, R5, 0xffffffe, RZ ;  /* 0x0ffffffe05057810 */ /* 0x001fe20007ffe0ff */
[----:B------:R-:W-:-:S06]  /*06e0*/  IMAD.MOV R22, RZ, RZ, -R22 ;  /* 0x000000ffff167224 */ /* 0x000fcc00078e0a16 */
[----:B-1----:R-:W0:Y:S08]  /*06f0*/  MUFU.RCP R8, R8 ;  /* 0x0000000800087308 */ /* 0x002e300000001000 */
[----:B------:R-:W1:Y:S08]  /*0700*/  F2I.FTZ.U32.TRUNC.NTZ R5, R5 ;  /* 0x0000000500057305 */ /* 0x000e70000021f000 */
[----:B---3--:R-:W3:Y:S01]  /*0710*/  MUFU.RCP R4, R4 ;  /* 0x0000000400047308 */ /* 0x008ee20000001000 */
[----:B0-----:R-:W-:Y:S01]  /*0720*/  VIADD R6, R8, 0xffffffe ;  /* 0x0ffffffe08067836 */ /* 0x001fe20000000000 */
[----:B------:R-:W-:Y:S01]  /*0730*/  IABS R8, R15 ;  /* 0x0000000f00087213 */ /* 0x000fe20000000000 */
[----:B-1----:R-:W-:-:S05]  /*0740*/  IMAD.MOV R21, RZ, RZ, -R5 ;  /* 0x000000ffff157224 */ /* 0x002fca00078e0a05 */
[----:B------:R0:W1:Y:S01]  /*0750*/  F2I.FTZ.U32.TRUNC.NTZ R7, R6 ;  /* 0x0000000600077305 */ /* 0x000062000021f000 */
[----:B------:R-:W-:Y:S01]  /*0760*/  IMAD R21, R21, R16, RZ ;  /* 0x0000001015157224 */ /* 0x000fe200078e02ff */
[----:B---3--:R-:W-:Y:S01]  /*0770*/  IADD3 R9, PT, PT, R4, 0xffffffe, RZ ;  /* 0x0ffffffe04097810 */ /* 0x008fe20007ffe0ff */
[----:B------:R-:W-:Y:S02]  /*0780*/  IMAD.MOV.U32 R4, RZ, RZ, RZ ;  /* 0x000000ffff047224 */ /* 0x000fe400078e00ff */
[----:B0-----:R-:W-:Y:S02]  /*0790*/  IMAD.MOV R6, RZ, RZ, -R8 ;  /* 0x000000ffff067224 */ /* 0x001fe400078e0a08 */
[----:B------:R-:W-:Y:S01]  /*07a0*/  IMAD.HI.U32 R4, R5, R21, R4 ;  /* 0x0000001505047227 */ /* 0x000fe200078e0004 */
[----:B------:R-:W0:Y:S03]  /*07b0*/  F2I.FTZ.U32.TRUNC.NTZ R9, R9 ;  /* 0x0000000900097305 */ /* 0x000e26000021f000 */
[----:B------:R-:W-:Y:S01]  /*07c0*/  IMAD.MOV.U32 R5, RZ, RZ, R20 ;  /* 0x000000ffff057224 */ /* 0x000fe200078e0014 */
[----:B-1----:R-:W-:-:S05]  /*07d0*/  IADD3 R20, PT, PT, RZ, -R7, RZ ;  /* 0x80000007ff147210 */ /* 0x002fca0007ffe0ff */
[----:B------:R-:W-:Y:S02]  /*07e0*/  IMAD.MOV.U32 R8, RZ, RZ, R20 ;  /* 0x000000ffff087224 */ /* 0x000fe400078e0014 */
[----:B------:R-:W-:Y:S01]  /*07f0*/  IMAD.HI.U32 R20, R4, R5, RZ ;  /* 0x0000000504147227 */ /* 0x000fe200078e00ff */
[----:B------:R-:W-:-:S03]  /*0800*/  IABS R4, R11 ;  /* 0x0000000b00047213 */ /* 0x000fc60000000000 */
[----:B------:R-:W-:Y:S02]  /*0810*/  IMAD R5, R20, R6, R5 ;  /* 0x0000000614057224 */ /* 0x000fe400078e0205 */
[----:B------:R-:W-:Y:S02]  /*0820*/  HFMA2 R6, -RZ, RZ, 0, 0 ;  /* 0x00000000ff067431 */ /* 0x000fe400000001ff */
[----:B------:R-:W-:Y:S01]  /*0830*/  IMAD R21, R8, R19, RZ ;  /* 0x0000001308157224 */ /* 0x000fe200078e02ff */
[----:B------:R-:W-:Y:S01]  /*0840*/  IABS R8, R17 ;  /* 0x0000001100087213 */ /* 0x000fe20000000000 */
[----:B0-----:R-:W-:Y:S01]  /*0850*/  IMAD.MOV R23, RZ, RZ, -R9 ;  /* 0x000000ffff177224 */ /* 0x001fe200078e0a09 */
[----:B------:R-:W-:-:S03]  /*0860*/  ISETP.GT.U32.AND P0, PT, R16, R5, PT ;  /* 0x000000051000720c */ /* 0x000fc60003f04070 */
[----:B------:R-:W-:Y:S02]  /*0870*/  IMAD R23, R23, R18, RZ ;  /* 0x0000001217177224 */ /* 0x000fe400078e02ff */
[----:B------:R-:W-:Y:S01]  /*0880*/  IMAD.HI.U32 R6, R7, R21, R6 ;  /* 0x0000001507067227 */ /* 0x000fe200078e0006 */
[----:B------:R-:W-:-:S03]  /*0890*/  IABS R7, R10 ;  /* 0x0000000a00077213 */ /* 0x000fc60000000000 */
[----:B------:R-:W-:Y:S01]  /*08a0*/  IMAD.MOV R21, RZ, RZ, -R8 ;  /* 0x000000ffff157224 */ /* 0x000fe200078e0a08 */
[----:B------:R-:W-:Y:S01]  /*08b0*/  MOV R8, RZ ;  /* 0x000000ff00087202 */ /* 0x000fe20000000f00 */
[----:B------:R-:W-:-:S04]  /*08c0*/  IMAD.HI.U32 R6, R6, R7, RZ ;  /* 0x0000000706067227 */ /* 0x000fc800078e00ff */
[----:B------:R-:W-:-:S04]  /*08d0*/  IMAD.HI.U32 R8, R9, R23, R8 ;  /* 0x0000001709087227 */ /* 0x000fc800078e0008 */
[----:B------:R-:W-:Y:S02]  /*08e0*/  IMAD.MOV.U32 R9, RZ, RZ, R4 ;  /* 0x000000ffff097224 */ /* 0x000fe400078e0004 */
[----:B------:R-:W-:Y:S01]  /*08f0*/  IMAD R4, R6, R21, R7 ;  /* 0x0000001506047224 */ /* 0x000fe200078e0207 */
[----:B------:R-:W-:Y:S01]  /*0900*/  MOV R7, R22 ;  /* 0x0000001600077202 */ /* 0x000fe20000000f00 */
[----:B------:R-:W-:-:S03]  /*0910*/  IMAD.HI.U32 R8, R8, R9, RZ ;  /* 0x0000000908087227 */ /* 0x000fc600078e00ff */
[----:B------:R-:W-:Y:S01]  /*0920*/  ISETP.GT.U32.AND P1, PT, R19, R4, PT ;  /* 0x000000041300720c */ /* 0x000fe20003f24070 */
[----:B------:R-:W-:Y:S02]  /*0930*/  IMAD R7, R8, R7, R9 ;  /* 0x0000000708077224 */ /* 0x000fe400078e0209 */
[----:B------:R-:W-:Y:S02]  /*0940*/  @!P0 IMAD.IADD R5, R5, 0x1, -R16 ;  /* 0x0000000105058824 */ /* 0x000fe400078e0a10 */
[----:B------:R-:W-:Y:S01]  /*0950*/  @!P0 VIADD R20, R20, 0x1 ;  /* 0x0000000114148836 */ /* 0x000fe20000000000 */
[----:B------:R-:W-:Y:S02]  /*0960*/  ISETP.GT.U32.AND P5, PT, R18, R7, PT ;  /* 0x000000071200720c */ /* 0x000fe40003fa4070 */
[----:B------:R-:W-:Y:S02]  /*0970*/  ISETP.GE.U32.AND P2, PT, R5, R16, PT ;  /* 0x000000100500720c */ /* 0x000fe40003f46070 */
[----:B------:R-:W-:-:S03]  /*0980*/  LOP3.LUT R5, R10, R17, RZ, 0x3c, !PT ;  /* 0x000000110a057212 */ /* 0x000fc600078e3cff */
[----:B------:R-:W-:Y:S01]  /*0990*/  @!P1 IMAD.IADD R4, R4, 0x1, -R19 ;  /* 0x0000000104049824 */ /* 0x000fe200078e0a13 */
[----:B------:R-:W-:Y:S01]  /*09a0*/  ISETP.GE.AND P3, PT, R5, RZ, PT ;  /* 0x000000ff0500720c */ /* 0x000fe20003f66270 */
[----:B------:R-:W-:Y:S01]  /*09b0*/  @!P1 VIADD R6, R6, 0x1 ;  /* 0x0000000106069836 */ /* 0x000fe20000000000 */
[----:B------:R-:W-:Y:S02]  /*09c0*/  ISETP.NE.AND P1, PT, R17, RZ, PT ;  /* 0x000000ff1100720c */ /* 0x000fe40003f25270 */
[----:B------:R-:W-:Y:S02]  /*09d0*/  ISETP.GE.U32.AND P6, PT, R4, R19, PT ;  /* 0x000000130400720c */ /* 0x000fe40003fc6070 */
[----:B------:R-:W-:Y:S02]  /*09e0*/  LOP3.LUT R4, R0, R15, RZ, 0x3c, !PT ;  /* 0x0000000f00047212 */ /* 0x000fe400078e3cff */
[----:B------:R-:W-:Y:S02]  /*09f0*/  @!P5 IADD3 R7, PT, PT, R7, -R18, RZ ;  /* 0x800000120707d210 */ /* 0x000fe40007ffe0ff */
[----:B------:R-:W-:-:S02]  /*0a00*/  ISETP.GE.AND P4, PT, R4, RZ, PT ;  /* 0x000000ff0400720c */ /* 0x000fc40003f86270 */
[----:B------:R-:W-:Y:S02]  /*0a10*/  LOP3.LUT R4, R11, R14, RZ, 0x3c, !PT ;  /* 0x0000000e0b047212 */ /* 0x000fe400078e3cff */
[----:B------:R-:W-:Y:S02]  /*0a20*/  ISETP.GE.U32.AND P0, PT, R7, R18, PT ;  /* 0x000000120700720c */ /* 0x000fe40003f06070 */
[----:B------:R-:W-:Y:S01]  /*0a30*/  @P2 IADD3 R20, PT, PT, R20, 0x1, RZ ;  /* 0x0000000114142810 */ /* 0x000fe20007ffe0ff */
[----:B------:R-:W-:Y:S01]  /*0a40*/  @P6 VIADD R6, R6, 0x1 ;  /* 0x0000000106066836 */ /* 0x000fe20000000000 */
[----:B------:R-:W-:Y:S02]  /*0a50*/  ISETP.NE.AND P2, PT, R15, RZ, PT ;  /* 0x000000ff0f00720c */ /* 0x000fe40003f45270 */
[----:B------:R-:W-:Y:S01]  /*0a60*/  ISETP.GE.AND P6, PT, R4, RZ, PT ;  /* 0x000000ff0400720c */ /* 0x000fe20003fc6270 */
[----:B------:R-:W-:Y:S01]  /*0a70*/  @!P3 IMAD.MOV R6, RZ, RZ, -R6 ;  /* 0x000000ffff06b224 */ /* 0x000fe200078e0a06 */
[----:B------:R-:W0:Y:S01]  /*0a80*/  LDC.64 R4, c[0x0][0x388] ;  /* 0x0000e200ff047b82 */ /* 0x000e220000000a00 */
[----:B------:R-:W-:-:S02]  /*0a90*/  @!P5 IADD3 R8, PT, PT, R8, 0x1, RZ ;  /* 0x000000010808d810 */ /* 0x000fc40007ffe0ff */
[----:B------:R-:W-:Y:S02]  /*0aa0*/  ISETP.NE.AND P5, PT, R14, RZ, PT ;  /* 0x000000ff0e00720c */ /* 0x000fe40003fa5270 */
[----:B------:R-:W-:Y:S01]  /*0ab0*/  @!P4 IADD3 R20, PT, PT, -R20, RZ, RZ ;  /* 0x000000ff1414c210 */ /* 0x000fe20007ffe1ff */
[----:B------:R-:W-:Y:S01]  /*0ac0*/  @P0 VIADD R8, R8, 0x1 ;  /* 0x0000000108080836 */ /* 0x000fe20000000000 */
[----:B------:R-:W-:Y:S02]  /*0ad0*/  @!P1 LOP3.LUT R6, RZ, R17, RZ, 0x33, !PT ;  /* 0x00000011ff069212 */ /* 0x000fe400078e33ff */
[----:B------:R-:W-:Y:S02]  /*0ae0*/  @!P2 LOP3.LUT R20, RZ, R15, RZ, 0x33, !PT ;  /* 0x0000000fff14a212 */ /* 0x000fe400078e33ff */
[----:B------:R-:W-:-:S03]  /*0af0*/  @!P6 IADD3 R8, PT, PT, -R8, RZ, RZ ;  /* 0x000000ff0808e210 */ /* 0x000fc60007ffe1ff */
[----:B------:R-:W-:Y:S02]  /*0b00*/  IMAD R6, R20, R12, R6 ;  /* 0x0000000c14067224 */ /* 0x000fe400078e0206 */
[----:B------:R-:W-:-:S05]  /*0b10*/  @!P5 LOP3.LUT R8, RZ, R14, RZ, 0x33, !PT ;  /* 0x0000000eff08d212 */ /* 0x000fca00078e33ff */
[----:B------:R-:W-:Y:S02]  /*0b20*/  IMAD R13, R6, R13, R8 ;  /* 0x0000000d060d7224 */ /* 0x000fe400078e0208 */
[----:B------:R-:W1:Y:S02]  /*0b30*/  LDC.64 R6, c[0x0][0x380] ;  /* 0x0000e000ff067b82 */ /* 0x000e640000000a00 */
[----:B0-----:R-:W-:-:S06]  /*0b40*/  IMAD.WIDE R4, R13, 0x4, R4 ;  /* 0x000000040d047825 */ /* 0x001fcc00078e0204 */
[----:B--2---:R-:W2:Y:S01]  /*0b50*/  LDG.E R5, desc[UR4][R4.64] ;  /* 0x0000000404057981 */ /* 0x004ea2000c1e1900 */
[----:B------:R-:W-:-:S04]  /*0b60*/  IMAD R0, R0, R3, R10 ;  /* 0x0000000300007224 */ /* 0x000fc800078e020a */
[----:B------:R-:W-:-:S04]  /*0b70*/  IMAD R3, R0, R2, R11 ;  /* 0x0000000200037224 */ /* 0x000fc800078e020b */
[----:B-1----:R-:W-:-:S05]  /*0b80*/  IMAD.WIDE R2, R3, 0x4, R6 ;  /* 0x0000000403027825 */ /* 0x002fca00078e0206 */
[----:B--2---:R-:W-:Y:S01]  /*0b90*/  STG.E desc[UR4][R2.64], R5 ;  /* 0x0000000502007986 */ /* 0x004fe2000c101904 */
[----:B------:R-:W-:Y:S05]  /*0ba0*/  EXIT ;  /* 0x000000000000794d */ /* 0x000fea0003800000 */
.L_x_9:
        /* <DEDUP_REMOVED lines=13> */
.L_x_41:


//--------------------- .text._Z10kernel_sumPfS_iiiiii --------------------------
	.section	.text._Z10kernel_sumPfS_iiiiii,"ax",@progbits
	.align	128
        .global         _Z10kernel_sumPfS_iiiiii
        .type           _Z10kernel_sumPfS_iiiiii,@function
        .size           _Z10kernel_sumPfS_iiiiii,(.L_x_42 - _Z10kernel_sumPfS_iiiiii)
        .other          _Z10kernel_sumPfS_iiiiii,@"STO_CUDA_ENTRY STV_DEFAULT"
_Z10kernel_sumPfS_iiiiii:
.text._Z10kernel_sumPfS_iiiiii:
[----:B------:R-:W-:Y:S08]  /*0000*/  LDC R1, c[0x0][0x37c] ;  /* 0x0000df00ff017b82 */ /* 0x000ff00000000800 */
[----:B------:R-:W0:Y:S01]  /*0010*/  LDC R0, c[0x0][0x398] ;  /* 0x0000e600ff007b82 */ /* 0x000e220000000800 */
[----:B------:R-:W1:Y:S07]  /*0020*/  S2R R21, SR_TID.X ;  /* 0x0000000000157919 */ /* 0x000e6e0000002100 */
[----:B------:R-:W2:Y:S08]  /*0030*/  LDC R7, c[0x0][0x394] ;  /* 0x0000e500ff077b82 */ /* 0x000eb00000000800 */
[----:B------:R-:W3:Y:S01]  /*0040*/  LDC R6, c[0x0][0x390] ;  /* 0x0000e400ff067b82 */ /* 0x000ee20000000800 */
[----:B0-----:R-:W-:-:S07]  /*0050*/  IABS R10, R0 ;  /* 0x00000000000a7213 */ /* 0x001fce0000000000 */
[----:B------:R-:W0:Y:S01]  /*0060*/  LDC R11, c[0x0][0x3a4] ;  /* 0x0000e900ff0b7b82 */ /* 0x000e220000000800 */
[----:B------:R-:W4:Y:S01]  /*0070*/  I2F.RP R2, R10 ;  /* 0x0000000a00027306 */ /* 0x000f220000209400 */
[----:B--2---:R-:W-:-:S06]  /*0080*/  IABS R8, R7 ;  /* 0x0000000700087213 */ /* 0x004fcc0000000000 */
[----:B------:R-:W2:Y:S01]  /*0090*/  LDC R14, c[0x0][0x3a0] ;  /* 0x0000e800ff0e7b82 */ /* 0x000ea20000000800 */
[----:B------:R-:W5:Y:S01]  /*00a0*/  I2F.RP R3, R8 ;  /* 0x0000000800037306 */ /* 0x000f620000209400 */
[----:B---3--:R-:W-:-:S06]  /*00b0*/  IABS R9, R6 ;  /* 0x0000000600097213 */ /* 0x008fcc0000000000 */
[----:B------:R-:W3:Y:S01]  /*00c0*/  LDC R15, c[0x0][0x39c] ;  /* 0x0000e700ff0f7b82 */ /* 0x000ee20000000800 */
[----:B----4-:R-:W4:Y:S01]  /*00d0*/  MUFU.RCP R2, R2 ;  /* 0x0000000200027308 */ /* 0x010f220000001000 */
[----:B0-----:R-:W-:-:S06]  /*00e0*/  IABS R18, R11 ;  /* 0x0000000b00127213 */ /* 0x001fcc0000000000 */
[----:B------:R-:W-:Y:S01]  /*00f0*/  S2UR UR5, SR_CTAID.Y ;  /* 0x00000000000579c3 */ /* 0x000fe20000002600 */
[----:B------:R-:W0:Y:S07]  /*0100*/  I2F.RP R16, R9 ;  /* 0x0000000900107306 */ /* 0x000e2e0000209400 */
[----:B------:R-:W1:Y:S01]  /*0110*/  S2UR UR4, SR_CTAID.Z ;  /* 0x00000000000479c3 */ /* 0x000e620000002700 */
[----:B-----5:R-:W5:Y:S01]  /*0120*/  MUFU.RCP R3, R3 ;  /* 0x0000000300037308 */ /* 0x020f620000001000 */
[----:B----4-:R-:W-:-:S02]  /*0130*/  IADD3 R12, PT, PT, R2, 0xffffffe, RZ ;  /* 0x0ffffffe020c7810 */ /* 0x010fc40007ffe0ff */
[----:B---3--:R-:W-:-:S04]  /*0140*/  IABS R22, R15 ;  /* 0x0000000f00167213 */ /* 0x008fc80000000000 */
[----:B------:R-:W3:Y:S01]  /*0150*/  S2UR UR6, SR_CTAID.X ;  /* 0x00000000000679c3 */ /* 0x000ee20000002500 */
[----:B------:R-:W-:Y:S01]  /*0160*/  LOP3.LUT R15, R15, R6, RZ, 0x3c, !PT ;  /* 0x000000060f0f7212 */ /* 0x000fe200078e3cff */
[----:B------:R4:W2:Y:S08]  /*0170*/  F2I.FTZ.U32.TRUNC.NTZ R13, R12 ;  /* 0x0000000c000d7305 */ /* 0x0008b0000021f000 */
[----:B0-----:R-:W0:Y:S01]  /*0180*/  MUFU.RCP R16, R16 ;  /* 0x0000001000107308 */ /* 0x001e220000001000 */
[----:B-----5:R-:W-:-:S02]  /*0190*/  VIADD R4, R3, 0xffffffe ;  /* 0x0ffffffe03047836 */ /* 0x020fc40000000000 */
[----:B----4-:R-:W-:Y:S01]  /*01a0*/  HFMA2 R12, -RZ, RZ, 0, 0 ;  /* 0x00000000ff0c7431 */ /* 0x010fe200000001ff */
[----:B--2---:R-:W-:-:S04]  /*01b0*/  IADD3 R17, PT, PT, RZ, -R13, RZ ;  /* 0x8000000dff117210 */ /* 0x004fc80007ffe0ff */
[----:B------:R-:W2:Y:S01]  /*01c0*/  F2I.FTZ.U32.TRUNC.NTZ R5, R4 ;  /* 0x0000000400057305 */ /* 0x000ea2000021f000 */
[----:B------:R-:W-:-:S04]  /*01d0*/  IMAD R17, R17, R10, RZ ;  /* 0x0000000a11117224 */ /* 0x000fc800078e02ff */
[----:B------:R-:W-:-:S04]  /*01e0*/  IMAD.HI.U32 R12, R13, R17, R12 ;  /* 0x000000110d0c7227 */ /* 0x000fc800078e000c */
[----:B0-----:R-:W-:Y:S02]  /*01f0*/  VIADD R2, R16, 0xffffffe ;  /* 0x0ffffffe10027836 */ /* 0x001fe40000000000 */
[----:B------:R-:W-:Y:S01]  /*0200*/  IMAD.MOV.U32 R17, RZ, RZ, R18 ;  /* 0x000000ffff117224 */ /* 0x000fe200078e0012 */
[----:B--2---:R-:W-:Y:S01]  /*0210*/  IADD3 R13, PT, PT, RZ, -R5, RZ ;  /* 0x80000005ff0d7210 */ /* 0x004fe20007ffe0ff */
[----:B------:R0:W2:Y:S01]  /*0220*/  F2I.FTZ.U32.TRUNC.NTZ R3, R2 ;  /* 0x0000000200037305 */ /* 0x0000a2000021f000 */
[----:B------:R-:W-:Y:S02]  /*0230*/  IMAD.MOV.U32 R4, RZ, RZ, RZ ;  /* 0x000000ffff047224 */ /* 0x000fe400078e00ff */
[----:B------:R-:W-:Y:S01]  /*0240*/  IMAD.HI.U32 R16, R12, R17, RZ ;  /* 0x000000110c107227 */ /* 0x000fe200078e00ff */
[----:B------:R-:W-:Y:S02]  /*0250*/  IABS R12, R14 ;  /* 0x0000000e000c7213 */ /* 0x000fe40000000000 */
[----:B------:R-:W-:Y:S01]  /*0260*/  LOP3.LUT R14, R14, R7, RZ, 0x3c, !PT ;  /* 0x000000070e0e7212 */ /* 0x000fe200078e3cff */
[----:B------:R-:W-:Y:S01]  /*0270*/  IMAD R13, R13, R8, RZ ;  /* 0x000000080d0d7224 */ /* 0x000fe200078e02ff */
[----:B0-----:R-:W-:-:S03]  /*0280*/  IADD3 R2, PT, PT, -R16, RZ, RZ ;  /* 0x000000ff10027210 */ /* 0x001fc60007ffe1ff */
[----:B------:R-:W-:Y:S01]  /*0290*/  IMAD.HI.U32 R4, R5, R13, R4 ;  /* 0x0000000d05047227 */ /* 0x000fe200078e0004 */
[----:B------:R-:W-:Y:S01]  /*02a0*/  MOV R5, R12 ;  /* 0x0000000c00057202 */ /* 0x000fe20000000f00 */
[----:B------:R-:W1:Y:S02]  /*02b0*/  S2R R13, SR_TID.Z ;  /* 0x00000000000d7919 */ /* 0x000e640000002300 */
[----:B--2---:R-:W-:Y:S02]  /*02c0*/  IMAD.MOV R18, RZ, RZ, -R3 ;  /* 0x000000ffff127224 */ /* 0x004fe400078e0a03 */
[----:B------:R-:W-:Y:S02]  /*02d0*/  IMAD R17, R10, R2, R17 ;  /* 0x000000020a117224 */ /* 0x000fe400078e0211 */
[----:B------:R-:W-:Y:S02]  /*02e0*/  IMAD R19, R18, R9, RZ ;  /* 0x0000000912137224 */ /* 0x000fe400078e02ff */
[----:B------:R-:W-:Y:S01]  /*02f0*/  IMAD.MOV.U32 R2, RZ, RZ, RZ ;  /* 0x000000ffff027224 */ /* 0x000fe200078e00ff */
[----:B------:R-:W-:-:S03]  /*0300*/  ISETP.GT.U32.AND P3, PT, R10, R17, PT ;  /* 0x000000110a00720c */ /* 0x000fc60003f64070 */
[----:B------:R-:W-:Y:S02]  /*0310*/  IMAD.HI.U32 R2, R3, R19, R2 ;  /* 0x0000001303027227 */ /* 0x000fe400078e0002 */
[----:B------:R-:W0:Y:S02]  /*0320*/  S2R R19, SR_TID.Y ;  /* 0x0000000000137919 */ /* 0x000e240000002200 */
[----:B------:R-:W-:Y:S02]  /*0330*/  IMAD.HI.U32 R3, R4, R5, RZ ;  /* 0x0000000504037227 */ /* 0x000fe400078e00ff */
[----:B------:R-:W1:Y:S02]  /*0340*/  LDC R4, c[0x0][0x368] ;  /* 0x0000da00ff047b82 */ /* 0x000e640000000800 */
[----:B------:R-:W-:Y:S01]  /*0350*/  IMAD.HI.U32 R2, R2, R22, RZ ;  /* 0x0000001602027227 */ /* 0x000fe200078e00ff */
[----:B------:R-:W-:Y:S02]  /*0360*/  IADD3 R18, PT, PT, -R3, RZ, RZ ;  /* 0x000000ff03127210 */ /* 0x000fe40007ffe1ff */
[----:B------:R-:W-:Y:S01]  /*0370*/  @!P3 IADD3 R17, PT, PT, R17, -R10, RZ ;  /* 0x8000000a1111b210 */ /* 0x000fe20007ffe0ff */
[----:B------:R-:W-:Y:S01]  /*0380*/  @!P3 VIADD R16, R16, 0x1 ;  /* 0x000000011010b836 */ /* 0x000fe20000000000 */
[----:B------:R-:W-:Y:S01]  /*0390*/  ISETP.GE.AND P3, PT, R14, RZ, PT ;  /* 0x000000ff0e00720c */ /* 0x000fe20003f66270 */
[----:B------:R-:W-:Y:S01]  /*03a0*/  IMAD R5, R8, R18, R5 ;  /* 0x0000001208057224 */ /* 0x000fe200078e0205 */
[----:B------:R-:W0:Y:S01]  /*03b0*/  LDC R12, c[0x0][0x364] ;  /* 0x0000d900ff0c7b82 */ /* 0x000e220000000800 */
[----:B------:R-:W-:Y:S01]  /*03c0*/  IMAD.MOV R18, RZ, RZ, -R2 ;  /* 0x000000ffff127224 */ /* 0x000fe200078e0a02 */
[----:B------:R-:W-:-:S02]  /*03d0*/  ISETP.GE.U32.AND P4, PT, R17, R10, PT ;  /* 0x0000000a1100720c */ /* 0x000fc40003f86070 */
[----:B------:R-:W-:Y:S01]  /*03e0*/  ISETP.GT.U32.AND P0, PT, R8, R5, PT ;  /* 0x000000050800720c */ /* 0x000fe20003f04070 */
[----:B------:R-:W-:-:S03]  /*03f0*/  IMAD R18, R9, R18, R22 ;  /* 0x0000001209127224 */ /* 0x000fc600078e0216 */
[----:B------:R-:W3:Y:S02]  /*0400*/  LDC R20, c[0x0][0x360] ;  /* 0x0000d800ff147b82 */ /* 0x000ee40000000800 */
[----:B------:R-:W-:Y:S01]  /*0410*/  ISETP.GT.U32.AND P5, PT, R9, R18, PT ;  /* 0x000000120900720c */ /* 0x000fe20003fa4070 */
[----:B-1----:R-:W-:Y:S01]  /*0420*/  IMAD R13, R4, UR4, R13 ;  /* 0x00000004040d7c24 */ /* 0x002fe2000f8e020d */
[----:B------:R-:W-:-:S05]  /*0430*/  LOP3.LUT R4, R11, R0, RZ, 0x3c, !PT ;  /* 0x000000000b047212 */ /* 0x000fca00078e3cff */
[----:B------:R-:W-:Y:S01]  /*0440*/  @!P0 IMAD.IADD R5, R5, 0x1, -R8 ;  /* 0x0000000105058824 */ /* 0x000fe200078e0a08 */
[----:B------:R-:W-:Y:S01]  /*0450*/  @!P0 IADD3 R3, PT, PT, R3, 0x1, RZ ;  /* 0x0000000103038810 */ /* 0x000fe20007ffe0ff */
[----:B------:R-:W-:Y:S01]  /*0460*/  @P4 VIADD R16, R16, 0x1 ;  /* 0x0000000110104836 */ /* 0x000fe20000000000 */
[----:B------:R-:W-:Y:S02]  /*0470*/  ISETP.GE.AND P1, PT, R4, RZ, PT ;  /* 0x000000ff0400720c */ /* 0x000fe40003f26270 */
[----:B------:R-:W-:Y:S02]  /*0480*/  ISETP.GE.U32.AND P6, PT, R5, R8, PT ;  /* 0x000000080500720c */ /* 0x000fe40003fc6070 */
[-C--:B------:R-:W-:Y:S01]  /*0490*/  @!P5 IADD3 R18, PT, PT, R18, -R9.reuse, RZ ;  /* 0x800000091212d210 */ /* 0x080fe20007ffe0ff */
[----:B0-----:R-:W-:Y:S01]  /*04a0*/  IMAD R12, R12, UR5, R19 ;  /* 0x000000050c0c7c24 */ /* 0x001fe2000f8e0213 */
[----:B------:R-:W-:Y:S02]  /*04b0*/  @!P5 IADD3 R2, PT, PT, R2, 0x1, RZ ;  /* 0x000000010202d810 */ /* 0x000fe40007ffe0ff */
[----:B------:R-:W-:-:S02]  /*04c0*/  ISETP.GE.U32.AND P2, PT, R18, R9, PT ;  /* 0x000000091200720c */ /* 0x000fc40003f46070 */
[----:B------:R-:W-:Y:S01]  /*04d0*/  ISETP.GE.AND P0, PT, R12, R7, PT ;  /* 0x000000070c00720c */ /* 0x000fe20003f06270 */
[----:B---3--:R-:W-:Y:S01]  /*04e0*/  IMAD R11, R20, UR6, R21 ;  /* 0x00000006140b7c24 */ /* 0x008fe2000f8e0215 */
[----:B------:R-:W-:Y:S02]  /*04f0*/  ISETP.GE.AND P4, PT, R15, RZ, PT ;  /* 0x000000ff0f00720c */ /* 0x000fe40003f86270 */
[----:B------:R-:W-:Y:S02]  /*0500*/  ISETP.GE.OR P0, PT, R13, R0, P0 ;  /* 0x000000000d00720c */ /* 0x000fe40000706670 */
[----:B------:R-:W-:Y:S02]  /*0510*/  @P6 IADD3 R3, PT, PT, R3, 0x1, RZ ;  /* 0x0000000103036810 */ /* 0x000fe40007ffe0ff */
[----:B------:R-:W-:-:S03]  /*0520*/  ISETP.GE.OR P0, PT, R11, R6, P0 ;  /* 0x000000060b00720c */ /* 0x000fc60000706670 */
[----:B------:R-:W-:Y:S01]  /*0530*/  @P2 VIADD R2, R2, 0x1 ;  /* 0x0000000102022836 */ /* 0x000fe20000000000 */
[----:B------:R-:W-:Y:S02]  /*0540*/  ISETP.NE.AND P5, PT, R0, RZ, PT ;  /* 0x000000ff0000720c */ /* 0x000fe40003fa5270 */
[----:B------:R-:W-:Y:S01]  /*0550*/  ISETP.NE.AND P6, PT, R7, RZ, PT ;  /* 0x000000ff0700720c */ /* 0x000fe20003fc5270 */
[----:B------:R-:W-:Y:S01]  /*0560*/  IMAD.MOV.U32 R8, RZ, RZ, R2 ;  /* 0x000000ffff087224 */ /* 0x000fe200078e0002 */
[----:B------:R-:W-:Y:S02]  /*0570*/  ISETP.NE.AND P2, PT, R6, RZ, PT ;  /* 0x000000ff0600720c */ /* 0x000fe40003f45270 */
[----:B------:R-:W-:Y:S01]  /*0580*/  MOV R10, R16 ;  /* 0x00000010000a7202 */ /* 0x000fe20000000f00 */
[----:B------:R-:W-:Y:S01]  /*0590*/  @!P4 IMAD.MOV R8, RZ, RZ, -R8 ;  /* 0x000000ffff08c224 */ /* 0x000fe200078e0a08 */
[----:B------:R-:W-:Y:S02]  /*05a0*/  MOV R9, R3 ;  /* 0x0000000300097202 */ /* 0x000fe40000000f00 */
[----:B------:R-:W-:-:S02]  /*05b0*/  @!P1 IADD3 R10, PT, PT, -R10, RZ, RZ ;  /* 0x000000ff0a0a9210 */ /* 0x000fc40007ffe1ff */
[----:B------:R-:W-:Y:S02]  /*05c0*/  @!P3 IADD3 R9, PT, PT, -R9, RZ, RZ ;  /* 0x000000ff0909b210 */ /* 0x000fe40007ffe1ff */
[----:B------:R-:W-:Y:S02]  /*05d0*/  @!P5 LOP3.LUT R10, RZ, R0, RZ, 0x33, !PT ;  /* 0x00000000ff0ad212 */ /* 0x000fe400078e33ff */
[----:B------:R-:W-:Y:S02]  /*05e0*/  @!P6 LOP3.LUT R9, RZ, R7, RZ, 0x33, !PT ;  /* 0x00000007ff09e212 */ /* 0x000fe400078e33ff */
[----:B------:R-:W-:Y:S01]  /*05f0*/  @!P2 LOP3.LUT R8, RZ, R6, RZ, 0x33, !PT ;  /* 0x00000006ff08a212 */ /* 0x000fe200078e33ff */
[----:B------:R-:W-:Y:S06]  /*0600*/  @P0 EXIT ;  /* 0x000000000000094d */ /* 0x000fec0003800000 */
[----:B------:R-:W-:Y:S01]  /*0610*/  VIMNMX3 R0, R10, R9, R8, PT ;  /* 0x000000090a00720f */ /* 0x000fe20003800108 */
[----:B------:R-:W0:Y:S01]  /*0620*/  LDCU.64 UR8, c[0x0][0x358] ;  /* 0x00006b00ff0877ac */ /* 0x000e220008000a00 */
[----:B------:R-:W-:Y:S02]  /*0630*/  MOV R7, RZ ;  /* 0x000000ff00077202 */ /* 0x000fe40000000f00 */
[----:B------:R-:W-:-:S13]  /*0640*/  ISETP.GE.AND P0, PT, R0, 0x1, PT ;  /* 0x000000010000780c */ /* 0x000fda0003f06270 */
[----:B------:R-:W-:Y:S05]  /*0650*/  @!P0 BRA `(.L_x_10) ;  /* 0x0000000400f08947 */ /* 0x000fea0003800000 */
[----:B------:R-:W1:Y:S01]  /*0660*/  LDCU.64 UR6, c[0x0][0x388] ;  /* 0x00007100ff0677ac */ /* 0x000e620008000a00 */
[C---:B------:R-:W-:Y:S01]  /*0670*/  LOP3.LUT R6, R8.reuse, 0x7ffffff0, RZ, 0xc0, !PT ;  /* 0x7ffffff008067812 */ /* 0x040fe200078ec0ff */
[----:B------:R-:W-:Y:S01]  /*0680*/  HFMA2 R7, -RZ, RZ, 0, 0 ;  /* 0x00000000ff077431 */ /* 0x000fe200000001ff */
[C---:B------:R-:W-:Y:S01]  /*0690*/  LOP3.LUT R17, R8.reuse, 0xf, RZ, 0xc0, !PT ;  /* 0x0000000f08117812 */ /* 0x040fe200078ec0ff */
[----:B------:R-:W-:Y:S01]  /*06a0*/  UMOV UR4, URZ ;  /* 0x000000ff00047c82 */ /* 0x000fe20008000000 */
[C---:B------:R-:W-:Y:S01]  /*06b0*/  LOP3.LUT R16, R8.reuse, 0x7, RZ, 0xc0, !PT ;  /* 0x0000000708107812 */ /* 0x040fe200078ec0ff */
[----:B------:R-:W-:Y:S01]  /*06c0*/  IMAD.MOV R5, RZ, RZ, -R6 ;  /* 0x000000ffff057224 */ /* 0x000fe200078e0a06 */
[----:B------:R-:W-:Y:S01]  /*06d0*/  LOP3.LUT R14, R8, 0x3, RZ, 0xc0, !PT ;  /* 0x00000003080e7812 */ /* 0x000fe200078ec0ff */
[----:B-1----:R-:W-:-:S04]  /*06e0*/  UIADD3 UR6, UP0, UPT, UR6, 0x20, URZ ;  /* 0x0000002006067890 */ /* 0x002fc8000ff1e0ff */
[----:B------:R-:W-:-:S12]  /*06f0*/  UIADD3.X UR7, UPT, UPT, URZ, UR7, URZ, UP0, !UPT ;  /* 0x00000007ff077290 */ /* 0x000fd800087fe4ff */
.L_x_17:
[----:B------:R-:W1:Y:S01]  /*0700*/  LDCU UR5, c[0x0][0x3a0] ;  /* 0x00007400ff0577ac */ /* 0x000e620008000800 */
[----:B------:R-:W-:Y:S01]  /*0710*/  IADD3 R3, PT, PT, R13, UR4, RZ ;  /* 0x000000040d037c10 */ /* 0x000fe2000fffe0ff */
[----:B------:R-:W-:-:S06]  /*0720*/  UIADD3 UR4, UPT, UPT, UR4, 0x1, URZ ;  /* 0x0000000104047890 */ /* 0x000fcc000fffe0ff */
[----:B------:R-:W-:Y:S01]  /*0730*/  ISETP.NE.AND P0, PT, R10, UR4, PT ;  /* 0x000000040a007c0c */ /* 0x000fe2000bf05270 */
[----:B-1----:R-:W-:Y:S01]  /*0740*/  IMAD R4, R3, UR5, R12 ;  /* 0x0000000503047c24 */ /* 0x002fe2000f8e020c */
[----:B------:R-:W-:-:S11]  /*0750*/  UMOV UR5, URZ ;  /* 0x000000ff00057c82 */ /* 0x000fd60008000000 */
.L_x_16:
[----:B------:R-:W1:Y:S01]  /*0760*/  LDCU UR10, c[0x0][0x39c] ;  /* 0x00007380ff0a77ac */ /* 0x000e620008000800 */
[----:B------:R-:W-:Y:S01]  /*0770*/  ISETP.GE.U32.AND P2, PT, R8, 0x10, PT ;  /* 0x000000100800780c */ /* 0x000fe20003f46070 */
[----:B------:R-:W-:Y:S01]  /*0780*/  IMAD.MOV.U32 R15, RZ, RZ, RZ ;  /* 0x000000ffff0f7224 */ /* 0x000fe200078e00ff */
[----:B------:R-:W-:Y:S01]  /*0790*/  IADD3 R0, PT, PT, R4, UR5, RZ ;  /* 0x0000000504007c10 */ /* 0x000fe2000fffe0ff */
[----:B------:R-:W-:-:S06]  /*07a0*/  UIADD3 UR5, UPT, UPT, UR5, 0x1, URZ ;  /* 0x0000000105057890 */ /* 0x000fcc000fffe0ff */
[----:B------:R-:W-:Y:S01]  /*07b0*/  ISETP.NE.AND P1, PT, R9, UR5, PT ;  /* 0x0000000509007c0c */ /* 0x000fe2000bf25270 */
[----:B-1----:R-:W-:-:S03]  /*07c0*/  IMAD R0, R0, UR10, R11 ;  /* 0x0000000a00007c24 */ /* 0x002fc6000f8e020b */
[----:B------:R-:W-:Y:S09]  /*07d0*/  @!P2 BRA `(.L_x_11) ;  /* 0x0000000000a8a947 */ /* 0x000ff20003800000 */
[----:B------:R-:W-:Y:S02]  /*07e0*/  MOV R15, R0 ;  /* 0x00000000000f7202 */ /* 0x000fe40000000f00 */
[----:B------:R-:W-:-:S07]  /*07f0*/  MOV R18, R5 ;  /* 0x0000000500127202 */ /* 0x000fce0000000f00 */
.L_x_12:
[----:B------:R-:W-:Y:S01]  /*0800*/  MOV R3, UR7 ;  /* 0x0000000700037c02 */ /* 0x000fe20008000f00 */
[----:B------:R-:W-:-:S04]  /*0810*/  IMAD.U32 R2, RZ, RZ, UR6 ;  /* 0x00000006ff027e24 */ /* 0x000fc8000f8e00ff */
[----:B------:R-:W-:-:S05]  /*0820*/  IMAD.WIDE R2, R15, 0x4, R2 ;  /* 0x000000040f027825 */ /* 0x000fca00078e0202 */
[----:B0-----:R-:W2:Y:S04]  /*0830*/  LDG.E R26, desc[UR8][R2.64+-0x20] ;  /* 0xffffe008021a7981 */ /* 0x001ea8000c1e1900 */
[----:B------:R-:W3:Y:S04]  /*0840*/  LDG.E R27, desc[UR8][R2.64+-0x1c] ;  /* 0xffffe408021b7981 */ /* 0x000ee8000c1e1900 */
[----:B------:R-:W4:Y:S04]  /*0850*/  LDG.E R22, desc[UR8][R2.64+-0x18] ;  /* 0xffffe80802167981 */ /* 0x000f28000c1e1900 */
[----:B------:R-:W5:Y:S04]  /*0860*/  LDG.E R25, desc[UR8][R2.64+-0x14] ;  /* 0xffffec0802197981 */ /* 0x000f68000c1e1900 */
[----:B------:R-:W5:Y:S04]  /*0870*/  LDG.E R24, desc[UR8][R2.64+-0x10] ;  /* 0xfffff00802187981 */ /* 0x000f68000c1e1900 */
[----:B------:R-:W5:Y:S04]  /*0880*/  LDG.E R23, desc[UR8][R2.64+-0xc] ;  /* 0xfffff40802177981 */ /* 0x000f68000c1e1900 */
[----:B------:R-:W5:Y:S04]  /*0890*/  LDG.E R20, desc[UR8][R2.64+-0x8] ;  /* 0xfffff80802147981 */ /* 0x000f68000c1e1900 */
[----:B------:R-:W5:Y:S04]  /*08a0*/  LDG.E R19, desc[UR8][R2.64+-0x4] ;  /* 0xfffffc0802137981 */ /* 0x000f68000c1e1900 */
[----:B------:R-:W5:Y:S01]  /*08b0*/  LDG.E R21, desc[UR8][R2.64] ;  /* 0x0000000802157981 */ /* 0x000f62000c1e1900 */
[----:B--2---:R-:W-:-:S03]  /*08c0*/  FADD R26, R26, R7 ;  /* 0x000000071a1a7221 */ /* 0x004fc60000000000 */
[----:B------:R-:W2:Y:S01]  /*08d0*/  LDG.E R7, desc[UR8][R2.64+0x4] ;  /* 0x0000040802077981 */ /* 0x000ea2000c1e1900 */
[----:B---3--:R-:W-:-:S04]  /*08e0*/  FADD R27, R26, R27 ;  /* 0x0000001b1a1b7221 */ /* 0x008fc80000000000 */
[----:B----4-:R-:W-:Y:S02]  /*08f0*/  FADD R26, R27, R22 ;  /* 0x000000161b1a7221 */ /* 0x010fe40000000000 */
[----:B------:R-:W3:Y:S02]  /*0900*/  LDG.E R22, desc[UR8][R2.64+0x8] ;  /* 0x0000080802167981 */ /* 0x000ee4000c1e1900 */
[----:B-----5:R-:W-:Y:S02]  /*0910*/  FADD R27, R26, R25 ;  /* 0x000000191a1b7221 */ /* 0x020fe40000000000 */
[----:B------:R-:W4:Y:S02]  /*0920*/  LDG.E R25, desc[UR8][R2.64+0xc] ;  /* 0x00000c0802197981 */ /* 0x000f24000c1e1900 */
[----:B------:R-:W-:Y:S02]  /*0930*/  FADD R26, R27, R24 ;  /* 0x000000181b1a7221 */ /* 0x000fe40000000000 */
[----:B------:R-:W5:Y:S02]  /*0940*/  LDG.E R24, desc[UR8][R2.64+0x10] ;  /* 0x0000100802187981 */ /* 0x000f64000c1e1900 */
[----:B------:R-:W-:-:S02]  /*0950*/  FADD R27, R26, R23 ;  /* 0x000000171a1b7221 */ /* 0x000fc40000000000 */
[----:B------:R-:W5:Y:S02]  /*0960*/  LDG.E R23, desc[UR8][R2.64+0x14] ;  /* 0x0000140802177981 */ /* 0x000f64000c1e1900 */
[----:B------:R-:W-:Y:S02]  /*0970*/  FADD R28, R27, R20 ;  /* 0x000000141b1c7221 */ /* 0x000fe40000000000 */
[----:B------:R-:W5:Y:S04]  /*0980*/  LDG.E R20, desc[UR8][R2.64+0x18] ;  /* 0x0000180802147981 */ /* 0x000f68000c1e1900 */
[----:B------:R-:W5:Y:S01]  /*0990*/  LDG.E R26, desc[UR8][R2.64+0x1c] ;  /* 0x00001c08021a7981 */ /* 0x000f62000c1e1900 */
[----:B------:R-:W-:-:S04]  /*09a0*/  FADD R28, R28, R19 ;  /* 0x000000131c1c7221 */ /* 0x000fc80000000000 */
[----:B------:R-:W-:Y:S01]  /*09b0*/  FADD R28, R28, R21 ;  /* 0x000000151c1c7221 */ /* 0x000fe20000000000 */
[----:B------:R-:W-:-:S04]  /*09c0*/  IADD3 R18, PT, PT, R18, 0x10, RZ ;  /* 0x0000001012127810 */ /* 0x000fc80007ffe0ff */
[----:B------:R-:W-:Y:S01]  /*09d0*/  ISETP.NE.AND P2, PT, R18, RZ, PT ;  /* 0x000000ff1200720c */ /* 0x000fe20003f45270 */
[----:B------:R-:W-:Y:S02]  /*09e0*/  VIADD R15, R15, 0x10 ;  /* 0x000000100f0f7836 */ /* 0x000fe40000000000 */
[----:B--2---:R-:W-:-:S04]  /*09f0*/  FADD R7, R28, R7 ;  /* 0x000000071c077221 */ /* 0x004fc80000000000 */
[----:B---3--:R-:W-:-:S04]  /*0a00*/  FADD R22, R7, R22 ;  /* 0x0000001607167221 */ /* 0x008fc80000000000 */
[----:B----4-:R-:W-:-:S04]  /*0a10*/  FADD R25, R22, R25 ;  /* 0x0000001916197221 */ /* 0x010fc80000000000 */
[----:B-----5:R-:W-:-:S04]  /*0a20*/  FADD R24, R25, R24 ;  /* 0x0000001819187221 */ /* 0x020fc80000000000 */
[----:B------:R-:W-:-:S04]  /*0a30*/  FADD R23, R24, R23 ;  /* 0x0000001718177221 */ /* 0x000fc80000000000 */
[----:B------:R-:W-:-:S04]  /*0a40*/  FADD R23, R23, R20 ;  /* 0x0000001417177221 */ /* 0x000fc80000000000 */
[----:B------:R-:W-:Y:S01]  /*0a50*/  FADD R7, R23, R26 ;  /* 0x0000001a17077221 */ /* 0x000fe20000000000 */
[----:B------:R-:W-:Y:S06]  /*0a60*/  @P2 BRA `(.L_x_12) ;  /* 0xfffffffc00642947 */ /* 0x000fec000383ffff */
[----:B------:R-:W-:-:S07]  /*0a70*/  MOV R15, R6 ;  /* 0x00000006000f7202 */ /* 0x000fce0000000f00 */
.L_x_11:
[----:B------:R-:W-:-:S13]  /*0a80*/  ISETP.NE.AND P2, PT, R17, RZ, PT ;  /* 0x000000ff1100720c */ /* 0x000fda0003f45270 */
[----:B------:R-:W-:Y:S05]  /*0a90*/  @!P2 BRA `(.L_x_13) ;  /* 0x0000000000d8a947 */ /* 0x000fea0003800000 */
[----:B------:R-:W-:Y:S02]  /*0aa0*/  IADD3 R2, PT, PT, R17, -0x1, RZ ;  /* 0xffffffff11027810 */ /* 0x000fe40007ffe0ff */
[----:B------:R-:W-:Y:S02]  /*0ab0*/  ISETP.NE.AND P3, PT, R16, RZ, PT ;  /* 0x000000ff1000720c */ /* 0x000fe40003f65270 */
[----:B------:R-:W-:-:S13]  /*0ac0*/  ISETP.GE.U32.AND P2, PT, R2, 0x7, PT ;  /* 0x000000070200780c */ /* 0x000fda0003f46070 */
[----:B------:R-:W-:Y:S05]  /*0ad0*/  @!P2 BRA `(.L_x_14) ;  /* 0x000000000050a947 */ /* 0x000fea0003800000 */
[----:B------:R-:W1:Y:S01]  /*0ae0*/  LDC.64 R2, c[0x0][0x388] ;  /* 0x0000e200ff027b82 */ /* 0x000e620000000a00 */
[----:B------:R-:W-:-:S04]  /*0af0*/  IMAD.IADD R19, R0, 0x1, R15 ;  /* 0x0000000100137824 */ /* 0x000fc800078e020f */
[----:B-1----:R-:W-:-:S05]  /*0b00*/  IMAD.WIDE R2, R19, 0x4, R2 ;  /* 0x0000000413027825 */ /* 0x002fca00078e0202 */
[----:B0-----:R-:W2:Y:S04]  /*0b10*/  LDG.E R22, desc[UR8][R2.64] ;  /* 0x0000000802167981 */ /* 0x001ea8000c1e1900 */
[----:B------:R-:W3:Y:S04]  /*0b20*/  LDG.E R21, desc[UR8][R2.64+0x4] ;  /* 0x0000040802157981 */ /* 0x000ee8000c1e1900 */
[----:B------:R-:W4:Y:S04]  /*0b30*/  LDG.E R24, desc[UR8][R2.64+0x8] ;  /* 0x0000080802187981 */ /* 0x000f28000c1e1900 */
[----:B------:R-:W5:Y:S04]  /*0b40*/  LDG.E R26, desc[UR8][R2.64+0xc] ;  /* 0x00000c08021a7981 */ /* 0x000f68000c1e1900 */
[----:B------:R-:W5:Y:S04]  /*0b50*/  LDG.E R28, desc[UR8][R2.64+0x10] ;  /* 0x00001008021c7981 */ /* 0x000f68000c1e1900 */
[----:B------:R-:W5:Y:S04]  /*0b60*/  LDG.E R19, desc[UR8][R2.64+0x14] ;  /* 0x0000140802137981 */ /* 0x000f68000c1e1900 */
[----:B------:R-:W5:Y:S04]  /*0b70*/  LDG.E R18, desc[UR8][R2.64+0x18] ;  /* 0x0000180802127981 */ /* 0x000f68000c1e1900 */
[----:B------:R-:W5:Y:S01]  /*0b80*/  LDG.E R20, desc[UR8][R2.64+0x1c] ;  /* 0x00001c0802147981 */ /* 0x000f62000c1e1900 */
[----:B------:R-:W-:Y:S01]  /*0b90*/  IADD3 R15, PT, PT, R15, 0x8, RZ ;  /* 0x000000080f0f7810 */ /* 0x000fe20007ffe0ff */
[----:B--2---:R-:W-:-:S04]  /*0ba0*/  FADD R22, R7, R22 ;  /* 0x0000001607167221 */ /* 0x004fc80000000000 */
[----:B---3--:R-:W-:-:S04]  /*0bb0*/  FADD R21, R22, R21 ;  /* 0x0000001516157221 */ /* 0x008fc80000000000 */
[----:B----4-:R-:W-:-:S04]  /*0bc0*/  FADD R21, R21, R24 ;  /* 0x0000001815157221 */ /* 0x010fc80000000000 */
[----:B-----5:R-:W-:-:S04]  /*0bd0*/  FADD R21, R21, R26 ;  /* 0x0000001a15157221 */ /* 0x020fc80000000000 */
[----:B------:R-:W-:-:S04]  /*0be0*/  FADD R28, R21, R28 ;  /* 0x0000001c151c7221 */ /* 0x000fc80000000000 */
[----:B------:R-:W-:-:S04]  /*0bf0*/  FADD R19, R28, R19 ;  /* 0x000000131c137221 */ /* 0x000fc80000000000 */
[----:B------:R-:W-:-:S04]  /*0c00*/  FADD R19, R19, R18 ;  /* 0x0000001213137221 */ /* 0x000fc80000000000 */
[----:B------:R-:W-:-:S07]  /*0c10*/  FADD R7, R19, R20 ;  /* 0x0000001413077221 */ /* 0x000fce0000000000 */
.L_x_14:
        /* <DEDUP_REMOVED lines=11> */
[----:B------:R-:W5:Y:S01]  /*0cd0*/  LDG.E R23, desc[UR8][R2.64+0xc] ;  /* 0x00000c0802177981 */ /* 0x000f62000c1e1900 */
[----:B------:R-:W-:Y:S01]  /*0ce0*/  IADD3 R15, PT, PT, R15, 0x4, RZ ;  /* 0x000000040f0f7810 */ /* 0x000fe20007ffe0ff */
[----:B--2---:R-:W-:-:S04]  /*0cf0*/  FADD R18, R7, R18 ;  /* 0x0000001207127221 */ /* 0x004fc80000000000 */
[----:B---3--:R-:W-:-:S04]  /*0d00*/  FADD R18, R18, R19 ;  /* 0x0000001312127221 */ /* 0x008fc80000000000 */
[----:B----4-:R-:W-:-:S04]  /*0d10*/  FADD R18, R18, R21 ;  /* 0x0000001512127221 */ /* 0x010fc80000000000 */
[----:B-----5:R-:W-:-:S07]  /*0d20*/  FADD R7, R18, R23 ;  /* 0x0000001712077221 */ /* 0x020fce0000000000 */
.L_x_15:
[----:B------:R-:W-:Y:S05]  /*0d30*/  @!P3 BRA `(.L_x_13) ;  /* 0x000000000030b947 */ /* 0x000fea0003800000 */
[----:B------:R-:W1:Y:S01]  /*0d40*/  LDC.64 R2, c[0x0][0x388] ;  /* 0x0000e200ff027b82 */ /* 0x000e620000000a00 */
[----:B------:R-:W-:-:S05]  /*0d50*/  IADD3 R15, PT, PT, R0, R15, RZ ;  /* 0x0000000f000f7210 */ /* 0x000fca0007ffe0ff */
[----:B-1----:R-:W-:-:S05]  /*0d60*/  IMAD.WIDE R2, R15, 0x4, R2 ;  /* 0x000000040f027825 */ /* 0x002fca00078e0202 */
[----:B0-----:R-:W2:Y:S01]  /*0d70*/  LDG.E R0, desc[UR8][R2.64] ;  /* 0x0000000802007981 */ /* 0x001ea2000c1e1900 */
[----:B------:R-:W-:Y:S01]  /*0d80*/  ISETP.NE.AND P2, PT, R14, 0x1, PT ;  /* 0x000000010e00780c */ /* 0x000fe20003f45270 */
[----:B--2---:R-:W-:-:S12]  /*0d90*/  FADD R7, R7, R0 ;  /* 0x0000000007077221 */ /* 0x004fd80000000000 */
[----:B------:R-:W-:Y:S05]  /*0da0*/  @!P2 BRA `(.L_x_13) ;  /* 0x000000000014a947 */ /* 0x000fea0003800000 */
[----:B------:R-:W-:Y:S01]  /*0db0*/  ISETP.NE.AND P2, PT, R14, 0x2, PT ;  /* 0x000000020e00780c */ /* 0x000fe20003f45270 */
[----:B------:R-:W2:-:S12]  /*0dc0*/  LDG.E R0, desc[UR8][R2.64+0x4] ;  /* 0x0000040802007981 */ /* 0x000e98000c1e1900 */
[----:B------:R-:W3:Y:S01]  /*0dd0*/  @P2 LDG.E R18, desc[UR8][R2.64+0x8] ;  /* 0x0000080802122981 */ /* 0x000ee2000c1e1900 */
[----:B--2---:R-:W-:-:S04]  /*0de0*/  FADD R7, R7, R0 ;  /* 0x0000000007077221 */ /* 0x004fc80000000000 */
[----:B---3--:R-:W-:-:S07]  /*0df0*/  @P2 FADD R7, R7, R18 ;  /* 0x0000001207072221 */ /* 0x008fce0000000000 */
.L_x_13:
[----:B------:R-:W-:Y:S05]  /*0e00*/  @P1 BRA `(.L_x_16) ;  /* 0xfffffff800541947 */ /* 0x000fea000383ffff */
[----:B------:R-:W-:Y:S05]  /*0e10*/  @P0 BRA `(.L_x_17) ;  /* 0xfffffff800380947 */ /* 0x000fea000383ffff */
.L_x_10:
[----:B------:R-:W1:Y:S01]  /*0e20*/  LDCU.64 UR4, c[0x0][0x390] ;  /* 0x00007200ff0477ac */ /* 0x000e620008000a00 */
[----:B------:R-:W2:Y:S01]  /*0e30*/  LDC.64 R2, c[0x0][0x380] ;  /* 0x0000e000ff027b82 */ /* 0x000ea20000000a00 */
[----:B-1----:R-:W-:-:S04]  /*0e40*/  IMAD R12, R13, UR5, R12 ;  /* 0x000000050d0c7c24 */ /* 0x002fc8000f8e020c */
[----:B------:R-:W-:-:S04]  /*0e50*/  IMAD R11, R12, UR4, R11 ;  /* 0x000000040c0b7c24 */ /* 0x000fc8000f8e020b */
[----:B--2---:R-:W-:-:S05]  /*0e60*/  IMAD.WIDE R2, R11, 0x4, R2 ;  /* 0x000000040b027825 */ /* 0x004fca00078e0202 */
[----:B0-----:R-:W-:Y:S01]  /*0e70*/  STG.E desc[UR8][R2.64], R7 ;  /* 0x0000000702007986 */ /* 0x001fe2000c101908 */
[----:B------:R-:W-:Y:S05]  /*0e80*/  EXIT ;  /* 0x000000000000794d */ /* 0x000fea0003800000 */
.L_x_18:
        /* <DEDUP_REMOVED lines=15> */
.L_x_42:


//--------------------- .text._Z10kernel_logPfS_iii --------------------------
	.section	.text._Z10kernel_logPfS_iii,"ax",@progbits
	.align	128
        .global         _Z10kernel_logPfS_iii
        .type           _Z10kernel_logPfS_iii,@function
        .size           _Z10kernel_logPfS_iii,(.L_x_43 - _Z10kernel_logPfS_iii)
        .other          _Z10kernel_logPfS_iii,@"STO_CUDA_ENTRY STV_DEFAULT"
_Z10kernel_logPfS_iii:
.text._Z10kernel_logPfS_iii:
        /* <DEDUP_REMOVED lines=19> */
[----:B------:R-:W0:Y:S01]  /*0130*/  LDC.64 R2, c[0x0][0x388] ;  /* 0x0000e200ff027b82 */ /* 0x000e220000000a00 */
[----:B------:R-:W1:Y:S01]  /*0140*/  LDCU.64 UR4, c[0x0][0x358] ;  /* 0x00006b00ff0477ac */ /* 0x000e620008000a00 */
[----:B------:R-:W-:-:S04]  /*0150*/  IMAD R5, R0, UR9, R5 ;  /* 0x0000000900057c24 */ /* 0x000fc8000f8e0205 */
[----:B------:R-:W-:-:S04]  /*0160*/  IMAD R5, R5, UR8, R4 ;  /* 0x0000000805057c24 */ /* 0x000fc8000f8e0204 */
[----:B0-----:R-:W-:-:S05]  /*0170*/  IMAD.WIDE R2, R5, 0x4, R2 ;  /* 0x0000000405027825 */ /* 0x001fca00078e0202 */
[----:B-1----:R0:W2:Y:S01]  /*0180*/  LDG.E R0, desc[UR4][R2.64] ;  /* 0x0000000402007981 */ /* 0x0020a2000c1e1900 */
[----:B------:R-:W-:Y:S01]  /*0190*/  HFMA2 R9, -RZ, RZ, 1.5048828125, 33.21875 ;  /* 0x3e055027ff097431 */ /* 0x000fe200000001ff */
[----:B0-----:R-:W0:Y:S02]  /*01a0*/  LDC.64 R2, c[0x0][0x380] ;  /* 0x0000e000ff027b82 */ /* 0x001e240000000a00 */
[----:B0-----:R-:W-:Y:S01]  /*01b0*/  IMAD.WIDE R2, R5, 0x4, R2 ;  /* 0x0000000405027825 */ /* 0x001fe200078e0202 */
[----:B--2---:R-:W-:-:S13]  /*01c0*/  FSETP.GEU.AND P0, PT, R0, 1.175494350822287508e-38, PT ;  /* 0x008000000000780b */ /* 0x004fda0003f0e000 */
[----:B------:R-:W-:-:S05]  /*01d0*/  @!P0 FMUL R0, R0, 8388608 ;  /* 0x4b00000000008820 */ /* 0x000fca0000400000 */
[----:B------:R-:W-:-:S04]  /*01e0*/  IADD3 R4, PT, PT, R0, -0x3f2aaaab, RZ ;  /* 0xc0d5555500047810 */ /* 0x000fc80007ffe0ff */
[----:B------:R-:W-:-:S04]  /*01f0*/  LOP3.LUT R7, R4, 0xff800000, RZ, 0xc0, !PT ;  /* 0xff80000004077812 */ /* 0x000fc800078ec0ff */
[-C--:B------:R-:W-:Y:S02]  /*0200*/  IADD3 R4, PT, PT, R0, -R7.reuse, RZ ;  /* 0x8000000700047210 */ /* 0x080fe40007ffe0ff */
[----:B------:R-:W-:-:S03]  /*0210*/  I2FP.F32.S32 R7, R7 ;  /* 0x0000000700077245 */ /* 0x000fc60000201400 */
[----:B------:R-:W-:Y:S01]  /*0220*/  FADD R6, R4, -1 ;  /* 0xbf80000004067421 */ /* 0x000fe20000000000 */
[----:B------:R-:W-:Y:S02]  /*0230*/  FSEL R4, RZ, -23, P0 ;  /* 0xc1b80000ff047808 */ /* 0x000fe40000000000 */
[----:B------:R-:W-:Y:S01]  /*0240*/  ISETP.GT.U32.AND P0, PT, R0, 0x7f7fffff, PT ;  /* 0x7f7fffff0000780c */ /* 0x000fe20003f04070 */
[C---:B------:R-:W-:Y:S02]  /*0250*/  FFMA R9, R6.reuse, -R9, 0.14084610342979431152 ;  /* 0x3e1039f606097423 */ /* 0x040fe40000000809 */
[----:B------:R-:W-:Y:S01]  /*0260*/  FFMA R4, R7, 1.1920928955078125e-07, R4 ;  /* 0x3400000007047823 */ /* 0x000fe20000000004 */
[----:B------:R-:W-:Y:S01]  /*0270*/  MOV R7, 0x7f800000 ;  /* 0x7f80000000077802 */ /* 0x000fe20000000f00 */
[----:B------:R-:W-:-:S04]  /*0280*/  FFMA R9, R6, R9, -0.12148627638816833496 ;  /* 0xbdf8cdcc06097423 */ /* 0x000fc80000000009 */
[----:B------:R-:W-:-:S04]  /*0290*/  FFMA R9, R6, R9, 0.13980610668659210205 ;  /* 0x3e0f295506097423 */ /* 0x000fc80000000009 */
[----:B------:R-:W-:-:S04]  /*02a0*/  FFMA R9, R6, R9, -0.16684235632419586182 ;  /* 0xbe2ad8b906097423 */ /* 0x000fc80000000009 */
[----:B------:R-:W-:-:S04]  /*02b0*/  FFMA R9, R6, R9, 0.20012299716472625732 ;  /* 0x3e4ced0b06097423 */ /* 0x000fc80000000009 */
[----:B------:R-:W-:-:S04]  /*02c0*/  FFMA R9, R6, R9, -0.24999669194221496582 ;  /* 0xbe7fff2206097423 */ /* 0x000fc80000000009 */
[----:B------:R-:W-:-:S04]  /*02d0*/  FFMA R9, R6, R9, 0.33333182334899902344 ;  /* 0x3eaaaa7806097423 */ /* 0x000fc80000000009 */
[----:B------:R-:W-:-:S04]  /*02e0*/  FFMA R9, R6, R9, -0.5 ;  /* 0xbf00000006097423 */ /* 0x000fc80000000009 */
[----:B------:R-:W-:-:S04]  /*02f0*/  FMUL R9, R6, R9 ;  /* 0x0000000906097220 */ /* 0x000fc80000400000 */
[----:B------:R-:W-:-:S04]  /*0300*/  FFMA R9, R6, R9, R6 ;  /* 0x0000000906097223 */ /* 0x000fc80000000006 */
[----:B------:R-:W-:Y:S01]  /*0310*/  FFMA R4, R4, 0.69314718246459960938, R9 ;  /* 0x3f31721804047823 */ /* 0x000fe20000000009 */
[C---:B------:R-:W-:Y:S01]  /*0320*/  @P0 FFMA R4, R0.reuse, R7, +INF ;  /* 0x7f80000000040423 */ /* 0x040fe20000000007 */
[----:B------:R-:W-:-:S04]  /*0330*/  FSETP.NEU.AND P0, PT, R0, RZ, PT ;  /* 0x000000ff0000720b */ /* 0x000fc80003f0d000 */
[----:B------:R-:W-:-:S05]  /*0340*/  FSEL R5, R4, -INF , P0 ;  /* 0xff80000004057808 */ /* 0x000fca0000000000 */
[----:B------:R-:W-:Y:S01]  /*0350*/  STG.E desc[UR4][R2.64], R5 ;  /* 0x0000000502007986 */ /* 0x000fe2000c101904 */
[----:B------:R-:W-:Y:S05]  /*0360*/  EXIT ;  /* 0x000000000000794d */ /* 0x000fea0003800000 */
.L_x_19:
        /* <DEDUP_REMOVED lines=9> */
.L_x_43:


//--------------------- .text._Z10kernel_expPfS_iii --------------------------
	.section	.text._Z10kernel_expPfS_iii,"ax",@progbits
	.align	128
        .global         _Z10kernel_expPfS_iii
        .type           _Z10kernel_expPfS_iii,@function
        .size           _Z10kernel_expPfS_iii,(.L_x_44 - _Z10kernel_expPfS_iii)
        .other          _Z10kernel_expPfS_iii,@"STO_CUDA_ENTRY STV_DEFAULT"
_Z10kernel_expPfS_iii:
.text._Z10kernel_expPfS_iii:
        /* <DEDUP_REMOVED lines=23> */
[----:B0-----:R-:W-:-:S06]  /*0170*/  IMAD.WIDE R2, R7, 0x4, R2 ;  /* 0x0000000407027825 */ /* 0x001fcc00078e0202 */
[----:B-1----:R-:W2:Y:S01]  /*0180*/  LDG.E R2, desc[UR4][R2.64] ;  /* 0x0000000402027981 */ /* 0x002ea2000c1e1900 */
[----:B------:R-:W-:Y:S01]  /*0190*/  HFMA2 R5, -RZ, RZ, 0.96630859375, -0.0022525787353515625 ;  /* 0x3bbb989dff057431 */ /* 0x000fe200000001ff */
[----:B------:R-:W-:-:S04]  /*01a0*/  MOV R9, 0x437c0000 ;  /* 0x437c000000097802 */ /* 0x000fc80000000f00 */
[----:B--2---:R-:W-:Y:S02]  /*01b0*/  FFMA.SAT R0, R2, R5, 0.5 ;  /* 0x3f00000002007423 */ /* 0x004fe40000002005 */
[----:B------:R-:W0:Y:S02]  /*01c0*/  LDC.64 R4, c[0x0][0x380] ;  /* 0x0000e000ff047b82 */ /* 0x000e240000000a00 */
[----:B------:R-:W-:-:S04]  /*01d0*/  FFMA.RM R0, R0, R9, 12582913 ;  /* 0x4b40000100007423 */ /* 0x000fc80000004009 */
[C---:B------:R-:W-:Y:S01]  /*01e0*/  FADD R9, R0.reuse, -12583039 ;  /* 0xcb40007f00097421 */ /* 0x040fe20000000000 */
[----:B------:R-:W-:-:S03]  /*01f0*/  SHF.L.U32 R0, R0, 0x17, RZ ;  /* 0x0000001700007819 */ /* 0x000fc600000006ff */
[----:B------:R-:W-:-:S04]  /*0200*/  FFMA R9, R2, 1.4426950216293334961, -R9 ;  /* 0x3fb8aa3b02097823 */ /* 0x000fc80000000809 */
[----:B------:R-:W-:-:S06]  /*0210*/  FFMA R9, R2, 1.925963033500011079e-08, R9 ;  /* 0x32a5706002097823 */ /* 0x000fcc0000000009 */
[----:B------:R-:W1:Y:S01]  /*0220*/  MUFU.EX2 R9, R9 ;  /* 0x0000000900097308 */ /* 0x000e620000000800 */
[----:B0-----:R-:W-:-:S04]  /*0230*/  IMAD.WIDE R2, R7, 0x4, R4 ;  /* 0x0000000407027825 */ /* 0x001fc800078e0204 */
[----:B-1----:R-:W-:-:S05]  /*0240*/  FMUL R5, R0, R9 ;  /* 0x0000000900057220 */ /* 0x002fca0000400000 */
[----:B------:R-:W-:Y:S01]  /*0250*/  STG.E desc[UR4][R2.64], R5 ;  /* 0x0000000502007986 */ /* 0x000fe2000c101904 */
[----:B------:R-:W-:Y:S05]  /*0260*/  EXIT ;  /* 0x000000000000794d */ /* 0x000fea0003800000 */
.L_x_20:
        /* <DEDUP_REMOVED lines=9> */
.L_x_44:


//--------------------- .text._Z10kernel_divPfS_S_iii --------------------------
	.section	.text._Z10kernel_divPfS_S_iii,"ax",@progbits
	.align	128
        .global         _Z10kernel_divPfS_S_iii
        .type           _Z10kernel_divPfS_S_iii,@function
        .size           _Z10kernel_divPfS_S_iii,(.L_x_37 - _Z10kernel_divPfS_S_iii)
        .other          _Z10kernel_divPfS_S_iii,@"STO_CUDA_ENTRY STV_DEFAULT"
_Z10kernel_divPfS_S_iii:
.text._Z10kernel_divPfS_S_iii:
        /* <DEDUP_REMOVED lines=22> */
[----:B------:R-:W-:Y:S02]  /*0160*/  IMAD R2, R3, UR8, R2 ;  /* 0x0000000803027c24 */ /* 0x000fe4000f8e0202 */
[----:B------:R-:W2:Y:S02]  /*0170*/  LDC.64 R4, c[0x0][0x388] ;  /* 0x0000e200ff047b82 */ /* 0x000ea40000000a00 */
[----:B0-----:R-:W-:-:S05]  /*0180*/  IMAD.WIDE R6, R2, 0x4, R6 ;  /* 0x0000000402067825 */ /* 0x001fca00078e0206 */
[----:B-1----:R-:W3:Y:S01]  /*0190*/  LDG.E R3, desc[UR4][R6.64] ;  /* 0x0000000406037981 */ /* 0x002ee2000c1e1900 */
[----:B--2---:R-:W-:-:S05]  /*01a0*/  IMAD.WIDE R4, R2, 0x4, R4 ;  /* 0x0000000402047825 */ /* 0x004fca00078e0204 */
[----:B------:R-:W2:Y:S01]  /*01b0*/  LDG.E R0, desc[UR4][R4.64] ;  /* 0x0000000404007981 */ /* 0x000ea2000c1e1900 */
[----:B------:R-:W-:Y:S01]  /*01c0*/  BSSY.RECONVERGENT B0, `(.L_x_21) ;  /* 0x000000c000007945 */ /* 0x000fe20003800200 */
[----:B---3--:R-:W0:Y:S08]  /*01d0*/  MUFU.RCP R8, R3 ;  /* 0x0000000300087308 */ /* 0x008e300000001000 */
[----:B--2---:R-:W1:Y:S01]  /*01e0*/  FCHK P0, R0, R3 ;  /* 0x0000000300007302 */ /* 0x004e620000000000 */
[----:B0-----:R-:W-:-:S04]  /*01f0*/  FFMA R9, -R3, R8, 1 ;  /* 0x3f80000003097423 */ /* 0x001fc80000000108 */
[----:B------:R-:W-:-:S04]  /*0200*/  FFMA R9, R8, R9, R8 ;  /* 0x0000000908097223 */ /* 0x000fc80000000008 */
[----:B------:R-:W-:-:S04]  /*0210*/  FFMA R8, R0, R9, RZ ;  /* 0x0000000900087223 */ /* 0x000fc800000000ff */
[----:B------:R-:W-:-:S04]  /*0220*/  FFMA R10, -R3, R8, R0 ;  /* 0x00000008030a7223 */ /* 0x000fc80000000100 */
[----:B------:R-:W-:Y:S01]  /*0230*/  FFMA R9, R9, R10, R8 ;  /* 0x0000000a09097223 */ /* 0x000fe20000000008 */
[----:B-1----:R-:W-:Y:S06]  /*0240*/  @!P0 BRA `(.L_x_22) ;  /* 0x00000000000c8947 */ /* 0x002fec0003800000 */
[----:B------:R-:W-:-:S07]  /*0250*/  MOV R4, 0x270 ;  /* 0x0000027000047802 */ /* 0x000fce0000000f00 */
[----:B------:R-:W-:Y:S05]  /*0260*/  CALL.REL.NOINC `($__internal_0_$__cuda_sm3x_div_rn_noftz_f32_slowpath) ;  /* 0x0000000000187944 */ /* 0x000fea0003c00000 */
[----:B------:R-:W-:-:S07]  /*0270*/  IMAD.MOV.U32 R9, RZ, RZ, R0 ;  /* 0x000000ffff097224 */ /* 0x000fce00078e0000 */
.L_x_22:
[----:B------:R-:W-:Y:S05]  /*0280*/  BSYNC.RECONVERGENT B0 ;  /* 0x0000000000007941 */ /* 0x000fea0003800200 */
.L_x_21:
[----:B------:R-:W0:Y:S02]  /*0290*/  LDC.64 R4, c[0x0][0x380] ;  /* 0x0000e000ff047b82 */ /* 0x000e240000000a00 */
[----:B0-----:R-:W-:-:S05]  /*02a0*/  IMAD.WIDE R2, R2, 0x4, R4 ;  /* 0x0000000402027825 */ /* 0x001fca00078e0204 */
[----:B------:R-:W-:Y:S01]  /*02b0*/  STG.E desc[UR4][R2.64], R9 ;  /* 0x0000000902007986 */ /* 0x000fe2000c101904 */
[----:B------:R-:W-:Y:S05]  /*02c0*/  EXIT ;  /* 0x000000000000794d */ /* 0x000fea0003800000 */
        .weak           $__internal_0_$__cuda_sm3x_div_rn_noftz_f32_slowpath
        .type           $__internal_0_$__cuda_sm3x_div_rn_noftz_f32_slowpath,@function
        .size           $__internal_0_$__cuda_sm3x_div_rn_noftz_f32_slowpath,(.L_x_37 - $__internal_0_$__cuda_sm3x_div_rn_noftz_f32_slowpath)
$__internal_0_$__cuda_sm3x_div_rn_noftz_f32_slowpath:
[--C-:B------:R-:W-:Y:S01]  /*02d0*/  SHF.R.U32.HI R6, RZ, 0x17, R3.reuse ;  /* 0x00000017ff067819 */ /* 0x100fe20000011603 */
[----:B------:R-:W-:Y:S01]  /*02e0*/  BSSY.RECONVERGENT B1, `(.L_x_23) ;  /* 0x0000064000017945 */ /* 0x000fe20003800200 */
[--C-:B------:R-:W-:Y:S01]  /*02f0*/  SHF.R.U32.HI R5, RZ, 0x17, R0.reuse ;  /* 0x00000017ff057819 */ /* 0x100fe20000011600 */
[----:B------:R-:W-:Y:S01]  /*0300*/  IMAD.MOV.U32 R7, RZ, RZ, R0 ;  /* 0x000000ffff077224 */ /* 0x000fe200078e0000 */
[----:B------:R-:W-:Y:S01]  /*0310*/  LOP3.LUT R6, R6, 0xff, RZ, 0xc0, !PT ;  /* 0x000000ff06067812 */ /* 0x000fe200078ec0ff */
[----:B------:R-:W-:Y:S01]  /*0320*/  IMAD.MOV.U32 R8, RZ, RZ, R3 ;  /* 0x000000ffff087224 */ /* 0x000fe200078e0003 */
[----:B------:R-:W-:-:S03]  /*0330*/  LOP3.LUT R5, R5, 0xff, RZ, 0xc0, !PT ;  /* 0x000000ff05057812 */ /* 0x000fc600078ec0ff */
[----:B------:R-:W-:Y:S02]  /*0340*/  VIADD R11, R6, 0xffffffff ;  /* 0xffffffff060b7836 */ /* 0x000fe40000000000 */
[----:B------:R-:W-:-:S03]  /*0350*/  VIADD R10, R5, 0xffffffff ;  /* 0xffffffff050a7836 */ /* 0x000fc60000000000 */
[----:B------:R-:W-:-:S04]  /*0360*/  ISETP.GT.U32.AND P0, PT, R11, 0xfd, PT ;  /* 0x000000fd0b00780c */ /* 0x000fc80003f04070 */
[----:B------:R-:W-:-:S13]  /*0370*/  ISETP.GT.U32.OR P0, PT, R10, 0xfd, P0 ;  /* 0x000000fd0a00780c */ /* 0x000fda0000704470 */
[----:B------:R-:W-:Y:S01]  /*0380*/  @!P0 IMAD.MOV.U32 R9, RZ, RZ, RZ ;  /* 0x000000ffff098224 */ /* 0x000fe200078e00ff */
[----:B------:R-:W-:Y:S06]  /*0390*/  @!P0 BRA `(.L_x_24) ;  /* 0x00000000005c8947 */ /* 0x000fec0003800000 */
[----:B------:R-:W-:Y:S02]  /*03a0*/  FSETP.GTU.FTZ.AND P0, PT, |R0|, +INF , PT ;  /* 0x7f8000000000780b */ /* 0x000fe40003f1c200 */
[----:B------:R-:W-:-:S04]  /*03b0*/  FSETP.GTU.FTZ.AND P1, PT, |R3|, +INF , PT ;  /* 0x7f8000000300780b */ /* 0x000fc80003f3c200 */
[----:B------:R-:W-:-:S13]  /*03c0*/  PLOP3.LUT P0, PT, P0, P1, PT, 0xf8, 0x8f ;  /* 0x00000000008f781c */ /* 0x000fda0000703f70 */
[----:B------:R-:W-:Y:S05]  /*03d0*/  @P0 BRA `(.L_x_25) ;  /* 0x00000004004c0947 */ /* 0x000fea0003800000 */
[----:B------:R-:W-:-:S13]  /*03e0*/  LOP3.LUT P0, RZ, R8, 0x7fffffff, R7, 0xc8, !PT ;  /* 0x7fffffff08ff7812 */ /* 0x000fda000780c807 */
[----:B------:R-:W-:Y:S05]  /*03f0*/  @!P0 BRA `(.L_x_26) ;  /* 0x00000004003c8947 */ /* 0x000fea0003800000 */
[C---:B------:R-:W-:Y:S02]  /*0400*/  FSETP.NEU.FTZ.AND P2, PT, |R0|.reuse, +INF , PT ;  /* 0x7f8000000000780b */ /* 0x040fe40003f5d200 */
[----:B------:R-:W-:Y:S02]  /*0410*/  FSETP.NEU.FTZ.AND P1, PT, |R3|, +INF , PT ;  /* 0x7f8000000300780b */ /* 0x000fe40003f3d200 */
[----:B------:R-:W-:-:S11]  /*0420*/  FSETP.NEU.FTZ.AND P0, PT, |R0|, +INF , PT ;  /* 0x7f8000000000780b */ /* 0x000fd60003f1d200 */
[----:B------:R-:W-:Y:S05]  /*0430*/  @!P1 BRA !P2, `(.L_x_26) ;  /* 0x00000004002c9947 */ /* 0x000fea0005000000 */
[----:B------:R-:W-:-:S04]  /*0440*/  LOP3.LUT P2, RZ, R7, 0x7fffffff, RZ, 0xc0, !PT ;  /* 0x7fffffff07ff7812 */ /* 0x000fc8000784c0ff */
[----:B------:R-:W-:-:S13]  /*0450*/  PLOP3.LUT P1, PT, P1, P2, PT, 0x2f, 0xf2 ;  /* 0x0000000000f2781c */ /* 0x000fda0000f24577 */
[----:B------:R-:W-:Y:S05]  /*0460*/  @P1 BRA `(.L_x_27) ;  /* 0x0000000400181947 */ /* 0x000fea0003800000 */
[----:B------:R-:W-:-:S04]  /*0470*/  LOP3.LUT P1, RZ, R8, 0x7fffffff, RZ, 0xc0, !PT ;  /* 0x7fffffff08ff7812 */ /* 0x000fc8000782c0ff */
[----:B------:R-:W-:-:S13]  /*0480*/  PLOP3.LUT P0, PT, P0, P1, PT, 0x2f, 0xf2 ;  /* 0x0000000000f2781c */ /* 0x000fda0000702577 */
[----:B------:R-:W-:Y:S05]  /*0490*/  @P0 BRA `(.L_x_28) ;  /* 0x0000000400000947 */ /* 0x000fea0003800000 */
[----:B------:R-:W-:Y:S02]  /*04a0*/  ISETP.GE.AND P0, PT, R10, RZ, PT ;  /* 0x000000ff0a00720c */ /* 0x000fe40003f06270 */
[----:B------:R-:W-:-:S11]  /*04b0*/  ISETP.GE.AND P1, PT, R11, RZ, PT ;  /* 0x000000ff0b00720c */ /* 0x000fd60003f26270 */
[----:B------:R-:W-:Y:S02]  /*04c0*/  @P0 IMAD.MOV.U32 R9, RZ, RZ, RZ ;  /* 0x000000ffff090224 */ /* 0x000fe400078e00ff */
[----:B------:R-:W-:Y:S01]  /*04d0*/  @!P0 FFMA R7, R0, 1.84467440737095516160e+19, RZ ;  /* 0x5f80000000078823 */ /* 0x000fe200000000ff */
[----:B------:R-:W-:Y:S02]  /*04e0*/  @!P0 IMAD.MOV.U32 R9, RZ, RZ, -0x40 ;  /* 0xffffffc0ff098424 */ /* 0x000fe400078e00ff */
[----:B------:R-:W-:Y:S02]  /*04f0*/  @!P1 FFMA R8, R3, 1.84467440737095516160e+19, RZ ;  /* 0x5f80000003089823 */ /* 0x000fe400000000ff */
[----:B------:R-:W-:-:S07]  /*0500*/  @!P1 VIADD R9, R9, 0x40 ;  /* 0x0000004009099836 */ /* 0x000fce0000000000 */
.L_x_24:
[----:B------:R-:W-:Y:S01]  /*0510*/  LEA R3, R6, 0xc0800000, 0x17 ;  /* 0xc080000006037811 */ /* 0x000fe200078eb8ff */
[----:B------:R-:W-:Y:S01]  /*0520*/  VIADD R5, R5, 0xffffff81 ;  /* 0xffffff8105057836 */ /* 0x000fe20000000000 */
[----:B------:R-:W-:Y:S03]  /*0530*/  BSSY.RECONVERGENT B2, `(.L_x_29) ;  /* 0x0000035000027945 */ /* 0x000fe60003800200 */
[----:B------:R-:W-:Y:S01]  /*0540*/  IMAD.IADD R3, R8, 0x1, -R3 ;  /* 0x0000000108037824 */ /* 0x000fe200078e0a03 */
[C---:B------:R-:W-:Y:S01]  /*0550*/  IADD3 R6, PT, PT, R5.reuse, 0x7f, -R6 ;  /* 0x0000007f05067810 */ /* 0x040fe20007ffe806 */
[----:B------:R-:W-:Y:S02]  /*0560*/  IMAD R0, R5, -0x800000, R7 ;  /* 0xff80000005007824 */ /* 0x000fe400078e0207 */
[----:B------:R-:W0:Y:S01]  /*0570*/  MUFU.RCP R8, R3 ;  /* 0x0000000300087308 */ /* 0x000e220000001000 */
[----:B------:R-:W-:Y:S01]  /*0580*/  FADD.FTZ R11, -R3, -RZ ;  /* 0x800000ff030b7221 */ /* 0x000fe20000010100 */
[----:B------:R-:W-:-:S03]  /*0590*/  IMAD.IADD R6, R6, 0x1, R9 ;  /* 0x0000000106067824 */ /* 0x000fc600078e0209 */
[----:B0-----:R-:W-:-:S04]  /*05a0*/  FFMA R13, R8, R11, 1 ;  /* 0x3f800000080d7423 */ /* 0x001fc8000000000b */
[----:B------:R-:W-:-:S04]  /*05b0*/  FFMA R10, R8, R13, R8 ;  /* 0x0000000d080a7223 */ /* 0x000fc80000000008 */
[----:B------:R-:W-:-:S04]  /*05c0*/  FFMA R7, R0, R10, RZ ;  /* 0x0000000a00077223 */ /* 0x000fc800000000ff */
[----:B------:R-:W-:-:S04]  /*05d0*/  FFMA R8, R11, R7, R0 ;  /* 0x000000070b087223 */ /* 0x000fc80000000000 */
[----:B------:R-:W-:-:S04]  /*05e0*/  FFMA R7, R10, R8, R7 ;  /* 0x000000080a077223 */ /* 0x000fc80000000007 */
[----:B------:R-:W-:-:S04]  /*05f0*/  FFMA R8, R11, R7, R0 ;  /* 0x000000070b087223 */ /* 0x000fc80000000000 */
[----:B------:R-:W-:-:S05]  /*0600*/  FFMA R0, R10, R8, R7 ;  /* 0x000000080a007223 */ /* 0x000fca0000000007 */
[----:B------:R-:W-:-:S04]  /*0610*/  SHF.R.U32.HI R3, RZ, 0x17, R0 ;  /* 0x00000017ff037819 */ /* 0x000fc80000011600 */
[----:B------:R-:W-:-:S05]  /*0620*/  LOP3.LUT R3, R3, 0xff, RZ, 0xc0, !PT ;  /* 0x000000ff03037812 */ /* 0x000fca00078ec0ff */
[----:B------:R-:W-:-:S04]  /*0630*/  IMAD.IADD R9, R3, 0x1, R6 ;  /* 0x0000000103097824 */ /* 0x000fc800078e0206 */
[----:B------:R-:W-:-:S05]  /*0640*/  VIADD R3, R9, 0xffffffff ;  /* 0xffffffff09037836 */ /* 0x000fca0000000000 */
[----:B------:R-:W-:-:S13]  /*0650*/  ISETP.GE.U32.AND P0, PT, R3, 0xfe, PT ;  /* 0x000000fe0300780c */ /* 0x000fda0003f06070 */
[----:B------:R-:W-:Y:S05]  /*0660*/  @!P0 BRA `(.L_x_30) ;  /* 0x0000000000808947 */ /* 0x000fea0003800000 */
[----:B------:R-:W-:-:S13]  /*0670*/  ISETP.GT.AND P0, PT, R9, 0xfe, PT ;  /* 0x000000fe0900780c */ /* 0x000fda0003f04270 */
[----:B------:R-:W-:Y:S05]  /*0680*/  @P0 BRA `(.L_x_31) ;  /* 0x00000000006c0947 */ /* 0x000fea0003800000 */
[----:B------:R-:W-:-:S13]  /*0690*/  ISETP.GE.AND P0, PT, R9, 0x1, PT ;  /* 0x000000010900780c */ /* 0x000fda0003f06270 */
[----:B------:R-:W-:Y:S05]  /*06a0*/  @P0 BRA `(.L_x_32) ;  /* 0x0000000000740947 */ /* 0x000fea0003800000 */
[----:B------:R-:W-:Y:S02]  /*06b0*/  ISETP.GE.AND P0, PT, R9, -0x18, PT ;  /* 0xffffffe80900780c */ /* 0x000fe40003f06270 */
[----:B------:R-:W-:-:S11]  /*06c0*/  LOP3.LUT R0, R0, 0x80000000, RZ, 0xc0, !PT ;  /* 0x8000000000007812 */ /* 0x000fd600078ec0ff */
[----:B------:R-:W-:Y:S05]  /*06d0*/  @!P0 BRA `(.L_x_32) ;  /* 0x0000000000688947 */ /* 0x000fea0003800000 */
[CCC-:B------:R-:W-:Y:S01]  /*06e0*/  FFMA.RZ R3, R10.reuse, R8.reuse, R7.reuse ;  /* 0x000000080a037223 */ /* 0x1c0fe2000000c007 */
[CCC-:B------:R-:W-:Y:S01]  /*06f0*/  FFMA.RM R6, R10.reuse, R8.reuse, R7.reuse ;  /* 0x000000080a067223 */ /* 0x1c0fe20000004007 */
[C---:B------:R-:W-:Y:S02]  /*0700*/  ISETP.NE.AND P2, PT, R9.reuse, RZ, PT ;  /* 0x000000ff0900720c */ /* 0x040fe40003f45270 */
[----:B------:R-:W-:Y:S02]  /*0710*/  ISETP.NE.AND P1, PT, R9, RZ, PT ;  /* 0x000000ff0900720c */ /* 0x000fe40003f25270 */
[----:B------:R-:W-:Y:S01]  /*0720*/  LOP3.LUT R5, R3, 0x7fffff, RZ, 0xc0, !PT ;  /* 0x007fffff03057812 */ /* 0x000fe200078ec0ff */
[----:B------:R-:W-:Y:S01]  /*0730*/  FFMA.RP R3, R10, R8, R7 ;  /* 0x000000080a037223 */ /* 0x000fe20000008007 */
[----:B------:R-:W-:Y:S02]  /*0740*/  VIADD R8, R9, 0x20 ;  /* 0x0000002009087836 */ /* 0x000fe40000000000 */
[----:B------:R-:W-:Y:S01]  /*0750*/  LOP3.LUT R5, R5, 0x800000, RZ, 0xfc, !PT ;  /* 0x0080000005057812 */ /* 0x000fe200078efcff */
[----:B------:R-:W-:Y:S01]  /*0760*/  IMAD.MOV R7, RZ, RZ, -R9 ;  /* 0x000000ffff077224 */ /* 0x000fe200078e0a09 */
[----:B------:R-:W-:-:S02]  /*0770*/  FSETP.NEU.FTZ.AND P0, PT, R3, R6, PT ;  /* 0x000000060300720b */ /* 0x000fc40003f1d000 */
[----:B------:R-:W-:Y:S02]  /*0780*/  SHF.L.U32 R8, R5, R8, RZ ;  /* 0x0000000805087219 */ /* 0x000fe400000006ff */
[----:B------:R-:W-:Y:S02]  /*0790*/  SEL R6, R7, RZ, P2 ;  /* 0x000000ff07067207 */ /* 0x000fe40001000000 */
[----:B------:R-:W-:Y:S02]  /*07a0*/  ISETP.NE.AND P1, PT, R8, RZ, P1 ;  /* 0x000000ff0800720c */ /* 0x000fe40000f25270 */
[----:B------:R-:W-:Y:S02]  /*07b0*/  SHF.R.U32.HI R6, RZ, R6, R5 ;  /* 0x00000006ff067219 */ /* 0x000fe40000011605 */
[----:B------:R-:W-:Y:S02]  /*07c0*/  PLOP3.LUT P0, PT, P0, P1, PT, 0xf8, 0x8f ;  /* 0x00000000008f781c */ /* 0x000fe40000703f70 */
[----:B------:R-:W-:-:S02]  /*07d0*/  SHF.R.U32.HI R8, RZ, 0x1, R6 ;  /* 0x00000001ff087819 */ /* 0x000fc40000011606 */
[----:B------:R-:W-:-:S04]  /*07e0*/  SEL R3, RZ, 0x1, !P0 ;  /* 0x00000001ff037807 */ /* 0x000fc80004000000 */
[----:B------:R-:W-:-:S04]  /*07f0*/  LOP3.LUT R3, R3, 0x1, R8, 0xf8, !PT ;  /* 0x0000000103037812 */ /* 0x000fc800078ef808 */
[----:B------:R-:W-:-:S05]  /*0800*/  LOP3.LUT R3, R3, R6, RZ, 0xc0, !PT ;  /* 0x0000000603037212 */ /* 0x000fca00078ec0ff */
[----:B------:R-:W-:-:S05]  /*0810*/  IMAD.IADD R3, R8, 0x1, R3 ;  /* 0x0000000108037824 */ /* 0x000fca00078e0203 */
[----:B------:R-:W-:Y:S01]  /*0820*/  LOP3.LUT R0, R3, R0, RZ, 0xfc, !PT ;  /* 0x0000000003007212 */ /* 0x000fe200078efcff */
[----:B------:R-:W-:Y:S06]  /*0830*/  BRA `(.L_x_32) ;  /* 0x0000000000107947 */ /* 0x000fec0003800000 */
.L_x_31:
[----:B------:R-:W-:-:S04]  /*0840*/  LOP3.LUT R0, R0, 0x80000000, RZ, 0xc0, !PT ;  /* 0x8000000000007812 */ /* 0x000fc800078ec0ff */
[----:B------:R-:W-:Y:S01]  /*0850*/  LOP3.LUT R0, R0, 0x7f800000, RZ, 0xfc, !PT ;  /* 0x7f80000000007812 */ /* 0x000fe200078efcff */
[----:B------:R-:W-:Y:S06]  /*0860*/  BRA `(.L_x_32) ;  /* 0x0000000000047947 */ /* 0x000fec0003800000 */
.L_x_30:
[----:B------:R-:W-:-:S07]  /*0870*/  IMAD R0, R6, 0x800000, R0 ;  /* 0x0080000006007824 */ /* 0x000fce00078e0200 */
.L_x_32:
[----:B------:R-:W-:Y:S05]  /*0880*/  BSYNC.RECONVERGENT B2 ;  /* 0x0000000000027941 */ /* 0x000fea0003800200 */
.L_x_29:
[----:B------:R-:W-:Y:S05]  /*0890*/  BRA `(.L_x_33) ;  /* 0x0000000000207947 */ /* 0x000fea0003800000 */
.L_x_28:
[----:B------:R-:W-:-:S04]  /*08a0*/  LOP3.LUT R0, R8, 0x80000000, R7, 0x48, !PT ;  /* 0x8000000008007812 */ /* 0x000fc800078e4807 */
[----:B------:R-:W-:Y:S01]  /*08b0*/  LOP3.LUT R0, R0, 0x7f800000, RZ, 0xfc, !PT ;  /* 0x7f80000000007812 */ /* 0x000fe200078efcff */
[----:B------:R-:W-:Y:S06]  /*08c0*/  BRA `(.L_x_33) ;  /* 0x0000000000147947 */ /* 0x000fec0003800000 */
.L_x_27:
[----:B------:R-:W-:Y:S01]  /*08d0*/  LOP3.LUT R0, R8, 0x80000000, R7, 0x48, !PT ;  /* 0x8000000008007812 */ /* 0x000fe200078e4807 */
[----:B------:R-:W-:Y:S06]  /*08e0*/  BRA `(.L_x_33) ;  /* 0x00000000000c7947 */ /* 0x000fec0003800000 */
.L_x_26:
[----:B------:R-:W0:Y:S01]  /*08f0*/  MUFU.RSQ R0, -QNAN ;  /* 0xffc0000000007908 */ /* 0x000e220000001400 */
[----:B------:R-:W-:Y:S05]  /*0900*/  BRA `(.L_x_33) ;  /* 0x0000000000047947 */ /* 0x000fea0003800000 */
.L_x_25:
[----:B------:R-:W-:-:S07]  /*0910*/  FADD.FTZ R0, R0, R3 ;  /* 0x0000000300007221 */ /* 0x000fce0000010000 */
.L_x_33:
[----:B------:R-:W-:Y:S05]  /*0920*/  BSYNC.RECONVERGENT B1 ;  /* 0x0000000000017941 */ /* 0x000fea0003800200 */
.L_x_23:
[----:B------:R-:W-:-:S04]  /*0930*/  IMAD.MOV.U32 R5, RZ, RZ, 0x0 ;  /* 0x00000000ff057424 */ /* 0x000fc800078e00ff */
[----:B0-----:R-:W-:Y:S05]  /*0940*/  RET.REL.NODEC R4 `(_Z10kernel_divPfS_S_iii) ;  /* 0xfffffff404ac7950 */ /* 0x001fea0003c3ffff */
.L_x_34:
        /* <DEDUP_REMOVED lines=11> */
.L_x_37:


//--------------------- .text._Z10kernel_mulPfS_S_iii --------------------------
	.section	.text._Z10kernel_mulPfS_S_iii,"ax",@progbits
	.align	128
        .global         _Z10kernel_mulPfS_S_iii
        .type           _Z10kernel_mulPfS_S_iii,@function
        .size           _Z10kernel_mulPfS_S_iii,(.L_x_46 - _Z10kernel_mulPfS_S_iii)
        .other          _Z10kernel_mulPfS_S_iii,@"STO_CUDA_ENTRY STV_DEFAULT"
_Z10kernel_mulPfS_S_iii:
.text._Z10kernel_mulPfS_S_iii:
        /* <DEDUP_REMOVED lines=23> */
[----:B------:R-:W2:Y:S08]  /*0170*/  LDC.64 R4, c[0x0][0x390] ;  /* 0x0000e400ff047b82 */ /* 0x000eb00000000a00 */
[----:B------:R-:W3:Y:S01]  /*0180*/  LDC.64 R6, c[0x0][0x380] ;  /* 0x0000e000ff067b82 */ /* 0x000ee20000000a00 */
[----:B0-----:R-:W-:-:S06]  /*0190*/  IMAD.WIDE R2, R9, 0x4, R2 ;  /* 0x0000000409027825 */ /* 0x001fcc00078e0202 */
[----:B-1----:R-:W4:Y:S01]  /*01a0*/  LDG.E R2, desc[UR4][R2.64] ;  /* 0x0000000402027981 */ /* 0x002f22000c1e1900 */
[----:B--2---:R-:W-:-:S06]  /*01b0*/  IMAD.WIDE R4, R9, 0x4, R4 ;  /* 0x0000000409047825 */ /* 0x004fcc00078e0204 */
[----:B------:R-:W4:Y:S01]  /*01c0*/  LDG.E R5, desc[UR4][R4.64] ;  /* 0x0000000404057981 */ /* 0x000f22000c1e1900 */
[----:B---3--:R-:W-:-:S04]  /*01d0*/  IMAD.WIDE R6, R9, 0x4, R6 ;  /* 0x0000000409067825 */ /* 0x008fc800078e0206 */
[----:B----4-:R-:W-:-:S05]  /*01e0*/  FMUL R9, R2, R5 ;  /* 0x0000000502097220 */ /* 0x010fca0000400000 */
[----:B------:R-:W-:Y:S01]  /*01f0*/  STG.E desc[UR4][R6.64], R9 ;  /* 0x0000000906007986 */ /* 0x000fe2000c101904 */
[----:B------:R-:W-:Y:S05]  /*0200*/  EXIT ;  /* 0x000000000000794d */ /* 0x000fea0003800000 */
.L_x_35:
        /* <DEDUP_REMOVED lines=15> */
.L_x_46:


//--------------------- .text._Z10kernel_addPfS_S_iii --------------------------
	.section	.text._Z10kernel_addPfS_S_iii,"ax",@progbits
	.align	128
        .global         _Z10kernel_addPfS_S_iii
        .type           _Z10kernel_addPfS_S_iii,@function
        .size           _Z10kernel_addPfS_S_iii,(.L_x_47 - _Z10kernel_addPfS_S_iii)
        .other          _Z10kernel_addPfS_S_iii,@"STO_CUDA_ENTRY STV_DEFAULT"
_Z10kernel_addPfS_S_iii:
.text._Z10kernel_addPfS_S_iii:
        /* <DEDUP_REMOVED lines=30> */
[----:B----4-:R-:W-:-:S05]  /*01e0*/  FADD R9, R2, R5 ;  /* 0x0000000502097221 */ /* 0x010fca0000000000 */
[----:B------:R-:W-:Y:S01]  /*01f0*/  STG.E desc[UR4][R6.64], R9 ;  /* 0x0000000906007986 */ /* 0x000fe2000c101904 */
[----:B------:R-:W-:Y:S05]  /*0200*/  EXIT ;  /* 0x000000000000794d */ /* 0x000fea0003800000 */
.L_x_36:
        /* <DEDUP_REMOVED lines=15> */
.L_x_47:


//--------------------- .nv.shared.reserved.0     --------------------------
	.section	.nv.shared.reserved.0,"aw",@nobits
	.weak		__nv_reservedSMEM_offset_0_alias
	.size		__nv_reservedSMEM_offset_0_alias, 0, 64
	.other		__nv_reservedSMEM_offset_0_alias,@"STO_CUDA_RESERVED_SHARED STV_DEFAULT"
__nv_reservedSMEM_offset_0_alias:
	.zero		0
	.zero		64


//--------------------- .nv.constant0._Z17kernel_mul_scalarPfS_fiii --------------------------
	.section	.nv.constant0._Z17kernel_mul_scalarPfS_fiii,"a",@progbits
	.sectionflags	@""
	.align	4
.nv.constant0._Z17kernel_mul_scalarPfS_fiii:
	.zero		928


//--------------------- .nv.constant0._Z13kernel_matmulPfS_S_iiii --------------------------
	.section	.nv.constant0._Z13kernel_matmulPfS_S_iiii,"a",@progbits
	.sectionflags	@""
	.align	4
.nv.constant0._Z13kernel_matmulPfS_S_iiii:
	.zero		936


//--------------------- .nv.constant0._Z16kernel_transposePfS_iiii --------------------------
	.section	.nv.constant0._Z16kernel_transposePfS_iiii,"a",@progbits
	.sectionflags	@""
	.align	4
.nv.constant0._Z16kernel_transposePfS_iiii:
	.zero		928


//--------------------- .nv.constant0._Z16kernel_broadcastPfS_iiiiii --------------------------
	.section	.nv.constant0._Z16kernel_broadcastPfS_iiiiii,"a",@progbits
	.sectionflags	@""
	.align	4
.nv.constant0._Z16kernel_broadcastPfS_iiiiii:
	.zero		936


//--------------------- .nv.constant0._Z10kernel_sumPfS_iiiiii --------------------------
	.section	.nv.constant0._Z10kernel_sumPfS_iiiiii,"a",@progbits
	.sectionflags	@""
	.align	4
.nv.constant0._Z10kernel_sumPfS_iiiiii:
	.zero		936


//--------------------- .nv.constant0._Z10kernel_logPfS_iii --------------------------
	.section	.nv.constant0._Z10kernel_logPfS_iii,"a",@progbits
	.sectionflags	@""
	.align	4
.nv.constant0._Z10kernel_logPfS_iii:
	.zero		924


//--------------------- .nv.constant0._Z10kernel_expPfS_iii --------------------------
	.section	.nv.constant0._Z10kernel_expPfS_iii,"a",@progbits
	.sectionflags	@""
	.align	4
.nv.constant0._Z10kernel_expPfS_iii:
	.zero		924


//--------------------- .nv.constant0._Z10kernel_divPfS_S_iii --------------------------
	.section	.nv.constant0._Z10kernel_divPfS_S_iii,"a",@progbits
	.sectionflags	@""
	.align	4
.nv.constant0._Z10kernel_divPfS_S_iii:
	.zero		932


//--------------------- .nv.constant0._Z10kernel_mulPfS_S_iii --------------------------
	.section	.nv.constant0._Z10kernel_mulPfS_S_iii,"a",@progbits
	.sectionflags	@""
	.align	4
.nv.constant0._Z10kernel_mulPfS_S_iii:
	.zero		932


//--------------------- .nv.constant0._Z10kernel_addPfS_S_iii --------------------------
	.section	.nv.constant0._Z10kernel_addPfS_S_iii,"a",@progbits
	.sectionflags	@""
	.align	4
.nv.constant0._Z10kernel_addPfS_S_iii:
	.zero		932


//--------------------- SYMBOLS --------------------------

	.type		.nv.reservedSmem.offset0,@object
	.size		.nv.reservedSmem.offset0,0x4
